// auto-generated by cutlass_sweep.gemm — config: {"arch": "sm_90", "cluster_m": 1, "cluster_n": 1, "dtype": "bf16", "dtype_b": "bf16", "layout": "nt", "stages": 4, "tile_k": 64, "tile_m": 256, "tile_n": 64}
#include "cutlass/cutlass.h"
#include "cutlass/gemm/collective/collective_builder.hpp"
#include "cutlass/gemm/device/gemm_universal_adapter.h"
#include "cutlass/gemm/kernel/gemm_universal.hpp"
#include "cutlass/epilogue/collective/collective_builder.hpp"

using ElemA = cutlass::bfloat16_t;
using ElemB = cutlass::bfloat16_t;
using ElemCD = cutlass::bfloat16_t;
using Acc  = float;
using TileShape    = cute::Shape<cute::_256, cute::_64, cute::_64>;
using ClusterShape = cute::Shape<cute::_1, cute::_1, cute::_1>;

using CollectiveEpilogue = typename cutlass::epilogue::collective::CollectiveBuilder<
    cutlass::arch::Sm90, cutlass::arch::OpClassTensorOp,
    TileShape, ClusterShape,
    cutlass::epilogue::collective::EpilogueTileAuto,
    Acc, Acc,
    ElemCD, cutlass::layout::RowMajor, 128 / cutlass::sizeof_bits<ElemCD>::value,
    ElemCD, cutlass::layout::RowMajor, 128 / cutlass::sizeof_bits<ElemCD>::value,
    cutlass::epilogue::collective::EpilogueScheduleAuto
  >::CollectiveOp;

using CollectiveMainloop = typename cutlass::gemm::collective::CollectiveBuilder<
    cutlass::arch::Sm90, cutlass::arch::OpClassTensorOp,
    ElemA, cutlass::layout::RowMajor, 128 / cutlass::sizeof_bits<ElemA>::value,
    ElemB, cutlass::layout::ColumnMajor, 128 / cutlass::sizeof_bits<ElemB>::value,
    Acc,
    TileShape, ClusterShape,
    cutlass::gemm::collective::StageCount<4>,
    cutlass::gemm::collective::KernelScheduleAuto
  >::CollectiveOp;

using GemmKernel = cutlass::gemm::kernel::GemmUniversal<
    cute::Shape<int,int,int,int>,
    CollectiveMainloop,
    CollectiveEpilogue
>;
using Gemm = cutlass::gemm::device::GemmUniversalAdapter<GemmKernel>;

// Force the device kernel symbol into the cubin without needing a host main.
auto* _anchor = &cutlass::device_kernel<GemmKernel>;


// ===== COMPILED SASS (sm_90a) =====

	.target	sm_90a

	.elftype	@"ET_EXEC"


//--------------------- .note.nv.tkinfo           --------------------------
	.section	.note.nv.tkinfo,"",@"SHT_NOTE"
	.sectionflags	@"SHF_NOTE_NV_TKINFO"
	.tkinfo
        /*0018*/ 	.word	0x00000002
        /*0030*/ 	.string	""
        /*0030*/ 	.string	"ptxas"
        /*0030*/ 	.string	"Cuda compilation tools, release 13.0, V13.0.88"
        /*0030*/ 	.string	"Build cuda_13.0.r13.0/compiler.36424714_0"
        /*0030*/ 	.string	"-arch sm_90a -m 64 "



//--------------------- .note.nv.cuinfo           --------------------------
	.section	.note.nv.cuinfo,"",@"SHT_NOTE"
	.sectionflags	@"SHF_NOTE_NV_CUINFO"
        /*0018*/ 	.short	0x0002
        /*001a*/ 	.short	0x005a
        /*001c*/ 	.short	0x0082
	.zero		2


//--------------------- .nv.info                  --------------------------
	.section	.nv.info,"",@"SHT_CUDA_INFO"
	.align	4


	//----- nvinfo : EIATTR_REGCOUNT
	.align		4
        /*0000*/ 	.byte	0x04, 0x2f
        /*0002*/ 	.short	(.L_15 - .L_14)
	.align		4
.L_14:
        /*0004*/ 	.word	index@(_ZN7cutlass13device_kernelINS_4gemm6kernel13GemmUniversalIN4cute5tupleIJiiiiEEENS1_10collective13CollectiveMmaINS1_34MainloopSm90TmaGmmaWarpSpecializedILi4ENS5_IJNS4_1CILi1EEESB_SB_EEENS1_35KernelTmaWarpSpecializedCooperativeEEENS5_IJNSA_ILi256EEENSA_ILi64EEESG_EEENS_10bfloat16_tENS5_IJlSB_lEEESI_SJ_NS4_8TiledMMAINS4_8MMA_AtomIJNS4_4SM904GMMA27MMA_64x64x16_F32BF16BF16_SSILNSN_5MajorE0ELSP_0ELNSN_7ScaleInE1ELSQ_1EEEEEENS4_6LayoutINS5_IJNSA_ILi2EEESB_SB_EEENS5_IJSB_NSA_ILi0EEESW_EEEEENS5_IJNS4_10UnderscoreESZ_SZ_EEEEENS4_13SM90_TMA_LOADENS4_14ComposedLayoutINS4_7SwizzleILi3ELi4ELi3EEENS4_18smem_ptr_flag_bitsILi16EEENST_INS5_IJNSA_ILi8EEESG_EEENS5_IJSG_SB_EEEEEEEvNS4_8identityES12_S1C_vS1D_EENS_8epilogue10collective6detail29Sm90TmaWarpSpecializedAdapterINS1G_15DefaultEpilogueISI_SJ_SJ_NS1F_6thread17LinearCombinationISI_Li1EffLNS1K_9ScaleType4KindE0ELNS_15FloatRoundStyleE2ESI_EENS1_15EpilogueDefaultEEEEEvvEEEEvNT_6ParamsE)
        /*0008*/ 	.word	0x000000a8


	//----- nvinfo : EIATTR_FRAME_SIZE
	.align		4
.L_15:
        /*000c*/ 	.byte	0x04, 0x11
        /*000e*/ 	.short	(.L_17 - .L_16)
	.align		4
.L_16:
        /*0010*/ 	.word	index@(_ZN7cutlass13device_kernelINS_4gemm6kernel13GemmUniversalIN4cute5tupleIJiiiiEEENS1_10collective13CollectiveMmaINS1_34MainloopSm90TmaGmmaWarpSpecializedILi4ENS5_IJNS4_1CILi1EEESB_SB_EEENS1_35KernelTmaWarpSpecializedCooperativeEEENS5_IJNSA_ILi256EEENSA_ILi64EEESG_EEENS_10bfloat16_tENS5_IJlSB_lEEESI_SJ_NS4_8TiledMMAINS4_8MMA_AtomIJNS4_4SM904GMMA27MMA_64x64x16_F32BF16BF16_SSILNSN_5MajorE0ELSP_0ELNSN_7ScaleInE1ELSQ_1EEEEEENS4_6LayoutINS5_IJNSA_ILi2EEESB_SB_EEENS5_IJSB_NSA_ILi0EEESW_EEEEENS5_IJNS4_10UnderscoreESZ_SZ_EEEEENS4_13SM90_TMA_LOADENS4_14ComposedLayoutINS4_7SwizzleILi3ELi4ELi3EEENS4_18smem_ptr_flag_bitsILi16EEENST_INS5_IJNSA_ILi8EEESG_EEENS5_IJSG_SB_EEEEEEEvNS4_8identityES12_S1C_vS1D_EENS_8epilogue10collective6detail29Sm90TmaWarpSpecializedAdapterINS1G_15DefaultEpilogueISI_SJ_SJ_NS1F_6thread17LinearCombinationISI_Li1EffLNS1K_9ScaleType4KindE0ELNS_15FloatRoundStyleE2ESI_EENS1_15EpilogueDefaultEEEEEvvEEEEvNT_6ParamsE)
        /*0014*/ 	.word	0x00000000


	//----- nvinfo : EIATTR_MIN_STACK_SIZE
	.align		4
.L_17:
        /*0018*/ 	.byte	0x04, 0x12
        /*001a*/ 	.short	(.L_19 - .L_18)
	.align		4
.L_18:
        /*001c*/ 	.word	index@(_ZN7cutlass13device_kernelINS_4gemm6kernel13GemmUniversalIN4cute5tupleIJiiiiEEENS1_10collective13CollectiveMmaINS1_34MainloopSm90TmaGmmaWarpSpecializedILi4ENS5_IJNS4_1CILi1EEESB_SB_EEENS1_35KernelTmaWarpSpecializedCooperativeEEENS5_IJNSA_ILi256EEENSA_ILi64EEESG_EEENS_10bfloat16_tENS5_IJlSB_lEEESI_SJ_NS4_8TiledMMAINS4_8MMA_AtomIJNS4_4SM904GMMA27MMA_64x64x16_F32BF16BF16_SSILNSN_5MajorE0ELSP_0ELNSN_7ScaleInE1ELSQ_1EEEEEENS4_6LayoutINS5_IJNSA_ILi2EEESB_SB_EEENS5_IJSB_NSA_ILi0EEESW_EEEEENS5_IJNS4_10UnderscoreESZ_SZ_EEEEENS4_13SM90_TMA_LOADENS4_14ComposedLayoutINS4_7SwizzleILi3ELi4ELi3EEENS4_18smem_ptr_flag_bitsILi16EEENST_INS5_IJNSA_ILi8EEESG_EEENS5_IJSG_SB_EEEEEEEvNS4_8identityES12_S1C_vS1D_EENS_8epilogue10collective6detail29Sm90TmaWarpSpecializedAdapterINS1G_15DefaultEpilogueISI_SJ_SJ_NS1F_6thread17LinearCombinationISI_Li1EffLNS1K_9ScaleType4KindE0ELNS_15FloatRoundStyleE2ESI_EENS1_15EpilogueDefaultEEEEEvvEEEEvNT_6ParamsE)
        /*0020*/ 	.word	0x00000000
.L_19:


//--------------------- .nv.compat                --------------------------
	.section	.nv.compat,"",@"SHT_CUDA_COMPAT_INFO"
	.align	4
        /*0000*/ 	.byte	0x02, 0x09, 0x01, 0x00, 0x02, 0x02, 0x04, 0x00, 0x02, 0x05, 0x05, 0x00, 0x03, 0x07, 0x01, 0x01
        /*0010*/ 	.byte	0x02, 0x03, 0x01, 0x00, 0x02, 0x06, 0x01, 0x00, 0x04, 0x0b, 0x08, 0x00, 0x00, 0x00, 0x00, 0x00
        /*0020*/ 	.byte	0x00, 0x00, 0x00, 0x00


//--------------------- .nv.info._ZN7cutlass13device_kernelINS_4gemm6kernel13GemmUniversalIN4cute5tupleIJiiiiEEENS1_10collective13CollectiveMmaINS1_34MainloopSm90TmaGmmaWarpSpecializedILi4ENS5_IJNS4_1CILi1EEESB_SB_EEENS1_35KernelTmaWarpSpecializedCooperativeEEENS5_IJNSA_ILi256EEENSA_ILi64EEESG_EEENS_10bfloat16_tENS5_IJlSB_lEEESI_SJ_NS4_8TiledMMAINS4_8MMA_AtomIJNS4_4SM904GMMA27MMA_64x64x16_F32BF16BF16_SSILNSN_5MajorE0ELSP_0ELNSN_7ScaleInE1ELSQ_1EEEEEENS4_6LayoutINS5_IJNSA_ILi2EEESB_SB_EEENS5_IJSB_NSA_ILi0EEESW_EEEEENS5_IJNS4_10UnderscoreESZ_SZ_EEEEENS4_13SM90_TMA_LOADENS4_14ComposedLayoutINS4_7SwizzleILi3ELi4ELi3EEENS4_18smem_ptr_flag_bitsILi16EEENST_INS5_IJNSA_ILi8EEESG_EEENS5_IJSG_SB_EEEEEEEvNS4_8identityES12_S1C_vS1D_EENS_8epilogue10collective6detail29Sm90TmaWarpSpecializedAdapterINS1G_15DefaultEpilogueISI_SJ_SJ_NS1F_6thread17LinearCombinationISI_Li1EffLNS1K_9ScaleType4KindE0ELNS_15FloatRoundStyleE2ESI_EENS1_15EpilogueDefaultEEEEEvvEEEEvNT_6ParamsE --------------------------
	.section	.nv.info._ZN7cutlass13device_kernelINS_4gemm6kernel13GemmUniversalIN4cute5tupleIJiiiiEEENS1_10collective13CollectiveMmaINS1_34MainloopSm90TmaGmmaWarpSpecializedILi4ENS5_IJNS4_1CILi1EEESB_SB_EEENS1_35KernelTmaWarpSpecializedCooperativeEEENS5_IJNSA_ILi256EEENSA_ILi64EEESG_EEENS_10bfloat16_tENS5_IJlSB_lEEESI_SJ_NS4_8TiledMMAINS4_8MMA_AtomIJNS4_4SM904GMMA27MMA_64x64x16_F32BF16BF16_SSILNSN_5MajorE0ELSP_0ELNSN_7ScaleInE1ELSQ_1EEEEEENS4_6LayoutINS5_IJNSA_ILi2EEESB_SB_EEENS5_IJSB_NSA_ILi0EEESW_EEEEENS5_IJNS4_10UnderscoreESZ_SZ_EEEEENS4_13SM90_TMA_LOADENS4_14ComposedLayoutINS4_7SwizzleILi3ELi4ELi3EEENS4_18smem_ptr_flag_bitsILi16EEENST_INS5_IJNSA_ILi8EEESG_EEENS5_IJSG_SB_EEEEEEEvNS4_8identityES12_S1C_vS1D_EENS_8epilogue10collective6detail29Sm90TmaWarpSpecializedAdapterINS1G_15DefaultEpilogueISI_SJ_SJ_NS1F_6thread17LinearCombinationISI_Li1EffLNS1K_9ScaleType4KindE0ELNS_15FloatRoundStyleE2ESI_EENS1_15EpilogueDefaultEEEEEvvEEEEvNT_6ParamsE,"",@"SHT_CUDA_INFO"
	.sectionflags	@""
	.align	4


	//----- nvinfo : EIATTR_CUDA_API_VERSION
	.align		4
        /*0000*/ 	.byte	0x04, 0x37
        /*0002*/ 	.short	(.L_21 - .L_20)
.L_20:
        /*0004*/ 	.word	0x00000082


	//----- nvinfo : EIATTR_KPARAM_INFO
	.align		4
.L_21:
        /*0008*/ 	.byte	0x04, 0x17
        /*000a*/ 	.short	(.L_23 - .L_22)
.L_22:
        /*000c*/ 	.word	0x00000000
        /*0010*/ 	.short	0x0000
        /*0012*/ 	.short	0x0070
        /*0014*/ 	.byte	0x00, 0xf0, 0x01, 0x10


	//----- nvinfo : EIATTR_SPARSE_MMA_MASK
	.align		4
.L_23:
        /*0018*/ 	.byte	0x03, 0x50
        /*001a*/ 	.short	0x0000


	//----- nvinfo : EIATTR_MAXREG_COUNT
	.align		4
        /*001c*/ 	.byte	0x03, 0x1b
        /*001e*/ 	.short	0x00a8


	//----- nvinfo : EIATTR_NUM_BARRIERS
	.align		4
        /*0020*/ 	.byte	0x02, 0x4c
        /*0022*/ 	.byte	0x01
	.zero		1


	//----- nvinfo : EIATTR_EXTERNS
	.align		4
        /*0024*/ 	.byte	0x04, 0x0f
        /*0026*/ 	.short	(.L_25 - .L_24)


	//   ....[0]....
	.align		4
.L_24:
        /*0028*/ 	.word	index@(__assertfail)


	//----- nvinfo : EIATTR_MERCURY_ISA_VERSION
	.align		4
.L_25:
        /*002c*/ 	.byte	0x03, 0x5f
        /*002e*/ 	.short	0x0101


	//----- nvinfo : EIATTR_INT_WARP_WIDE_INSTR_OFFSETS
	.align		4
        /*0030*/ 	.byte	0x04, 0x31
        /*0032*/ 	.short	(.L_27 - .L_26)


	//   ....[0]....
.L_26:
        /*0034*/ 	.word	0x00000380


	//   ....[1]....
        /*0038*/ 	.word	0x00000390


	//   ....[2]....
        /*003c*/ 	.word	0x000004d0


	//----- nvinfo : EIATTR_COOP_GROUP_MASK_REGIDS
	.align		4
.L_27:
        /*0040*/ 	.byte	0x04, 0x29
        /*0042*/ 	.short	(.L_29 - .L_28)


	//   ....[0]....
.L_28:
        /*0044*/ 	.word	0xffffffff


	//   ....[1]....
        /*0048*/ 	.word	0xffffffff


	//   ....[2]....
        /*004c*/ 	.word	0xffffffff


	//   ....[3]....
        /*0050*/ 	.word	0xffffffff


	//   ....[4]....
        /*0054*/ 	.word	0xffffffff


	//----- nvinfo : EIATTR_COOP_GROUP_INSTR_OFFSETS
	.align		4
.L_29:
        /*0058*/ 	.byte	0x04, 0x28
        /*005a*/ 	.short	(.L_31 - .L_30)


	//   ....[0]....
.L_30:
        /*005c*/ 	.word	0x00000060


	//   ....[1]....
        /*0060*/ 	.word	0x00000070


	//   ....[2]....
        /*0064*/ 	.word	0x00000130


	//   ....[3]....
        /*0068*/ 	.word	0x000002c0


	//   ....[4]....
        /*006c*/ 	.word	0x00000f80


	//----- nvinfo : EIATTR_REG_RECONFIG
	.align		4
.L_31:
        /*0070*/ 	.byte	0x01, 0x54
	.zero		2


	//----- nvinfo : EIATTR_SYSCALL_OFFSETS
	.align		4
        /*0074*/ 	.byte	0x04, 0x46
        /*0076*/ 	.short	(.L_33 - .L_32)


	//   ....[0]....
.L_32:
        /*0078*/ 	.word	0x00001140


	//----- nvinfo : EIATTR_MBARRIER_INSTR_OFFSETS
	.align		4
.L_33:
        /*007c*/ 	.byte	0x04, 0x39
        /*007e*/ 	.short	(.L_35 - .L_34)


	//   ....[0]....
.L_34:
        /*0080*/ 	.word	0x00000230
        /*0084*/ 	.word	0x000000ff
        /*0088*/ 	.word	0x00000000
        /*008c*/ 	.short	0x0100
        /*008e*/ 	.byte	0x08
	.zero		1


	//   ....[1]....
        /*0090*/ 	.word	0x00000240
        /*0094*/ 	.word	0x000000ff
        /*0098*/ 	.word	0x00000020
        /*009c*/ 	.short	0x0100
        /*009e*/ 	.byte	0x08
	.zero		1


	//   ....[2]....
        /*00a0*/ 	.word	0x00000250
        /*00a4*/ 	.word	0x000000ff
        /*00a8*/ 	.word	0x00000008
        /*00ac*/ 	.short	0x0100
        /*00ae*/ 	.byte	0x08
	.zero		1


	//   ....[3]....
        /*00b0*/ 	.word	0x00000260
        /*00b4*/ 	.word	0x000000ff
        /*00b8*/ 	.word	0x00000028
        /*00bc*/ 	.short	0x0100
        /*00be*/ 	.byte	0x08
	.zero		1


	//   ....[4]....
        /*00c0*/ 	.word	0x00000270
        /*00c4*/ 	.word	0x000000ff
        /*00c8*/ 	.word	0x00000010
        /*00cc*/ 	.short	0x0100
        /*00ce*/ 	.byte	0x08
	.zero		1


	//   ....[5]....
        /*00d0*/ 	.word	0x00000280
        /*00d4*/ 	.word	0x000000ff
        /*00d8*/ 	.word	0x00000030
        /*00dc*/ 	.short	0x0100
        /*00de*/ 	.byte	0x08
	.zero		1


	//   ....[6]....
        /*00e0*/ 	.word	0x00000290
        /*00e4*/ 	.word	0x000000ff
        /*00e8*/ 	.word	0x00000018
        /*00ec*/ 	.short	0x0100
        /*00ee*/ 	.byte	0x08
	.zero		1


	//   ....[7]....
        /*00f0*/ 	.word	0x000002a0
        /*00f4*/ 	.word	0x000000ff
        /*00f8*/ 	.word	0x00000038
        /*00fc*/ 	.short	0x0100
        /*00fe*/ 	.byte	0x08
	.zero		1


	//   ....[8]....
        /*0100*/ 	.word	0x00000540
        /*0104*/ 	.word	0x000000ff
        /*0108*/ 	.word	0x00000050
        /*010c*/ 	.short	0x0100
        /*010e*/ 	.byte	0x06
	.zero		1


	//   ....[9]....
        /*0110*/ 	.word	0x000005a0
        /*0114*/ 	.word	0x000000ff
        /*0118*/ 	.word	0x00000058
        /*011c*/ 	.short	0x0100
        /*011e*/ 	.byte	0x06
	.zero		1


	//   ....[10]....
        /*0120*/ 	.word	0x000011c0
        /*0124*/ 	.word	0x00000003
        /*0128*/ 	.word	0x00000000
        /*012c*/ 	.short	0x010a
        /*012e*/ 	.byte	0x3f
	.zero		1


	//   ....[11]....
        /*0130*/ 	.word	0x00001200
        /*0134*/ 	.word	0x00000003
        /*0138*/ 	.word	0x00000000
        /*013c*/ 	.short	0x010a
        /*013e*/ 	.byte	0x3f
	.zero		1


	//   ....[12]....
        /*0140*/ 	.word	0x00001720
        /*0144*/ 	.word	0x000000ff
        /*0148*/ 	.word	0x00000000
        /*014c*/ 	.short	0x010a
        /*014e*/ 	.byte	0x08
	.zero		1


	//   ....[13]....
        /*0150*/ 	.word	0x00001760
        /*0154*/ 	.word	0x000000ff
        /*0158*/ 	.word	0x00000000
        /*015c*/ 	.short	0x010a
        /*015e*/ 	.byte	0x08
	.zero		1


	//   ....[14]....
        /*0160*/ 	.word	0x00001b40
        /*0164*/ 	.word	0x000000ff
        /*0168*/ 	.word	0x00000000
        /*016c*/ 	.short	0x0101
        /*016e*/ 	.byte	0x08
	.zero		1


	//   ....[15]....
        /*0170*/ 	.word	0x00001d20
        /*0174*/ 	.word	0x000000ff
        /*0178*/ 	.word	0x00000000
        /*017c*/ 	.short	0x0101
        /*017e*/ 	.byte	0x04
	.zero		1


	//   ....[16]....
        /*0180*/ 	.word	0x00007e20
        /*0184*/ 	.word	0x0000000c
        /*0188*/ 	.word	0x00000020
        /*018c*/ 	.short	0x010a
        /*018e*/ 	.byte	0x3f
	.zero		1


	//   ....[17]....
        /*0190*/ 	.word	0x000081e0
        /*0194*/ 	.word	0x00000005
        /*0198*/ 	.word	0x00000058
        /*019c*/ 	.short	0x0101
        /*019e*/ 	.byte	0x3f
	.zero		1


	//   ....[18]....
        /*01a0*/ 	.word	0x000088e0
        /*01a4*/ 	.word	0x00000007
        /*01a8*/ 	.word	0x00000000
        /*01ac*/ 	.short	0x010a
        /*01ae*/ 	.byte	0x3f
	.zero		1


	//   ....[19]....
        /*01b0*/ 	.word	0x00008960
        /*01b4*/ 	.word	0x00000006
        /*01b8*/ 	.word	0x00000000
        /*01bc*/ 	.short	0x010a
        /*01be*/ 	.byte	0x3f
	.zero		1


	//   ....[20]....
        /*01c0*/ 	.word	0x000089f0
        /*01c4*/ 	.word	0x00000007
        /*01c8*/ 	.word	0x00000000
        /*01cc*/ 	.short	0x010a
        /*01ce*/ 	.byte	0x3f
	.zero		1


	//   ....[21]....
        /*01d0*/ 	.word	0x00008a80
        /*01d4*/ 	.word	0x00000005
        /*01d8*/ 	.word	0x00000000
        /*01dc*/ 	.short	0x010a
        /*01de*/ 	.byte	0x3f
	.zero		1


	//   ....[22]....
        /*01e0*/ 	.word	0x00008ae0
        /*01e4*/ 	.word	0x00000003
        /*01e8*/ 	.word	0x00000000
        /*01ec*/ 	.short	0x010a
        /*01ee*/ 	.byte	0x3f
	.zero		1


	//   ....[23]....
        /*01f0*/ 	.word	0x00008b40
        /*01f4*/ 	.word	0x00000004
        /*01f8*/ 	.word	0x00000000
        /*01fc*/ 	.short	0x010a
        /*01fe*/ 	.byte	0x3f
	.zero		1


	//   ....[24]....
        /*0200*/ 	.word	0x00008c10
        /*0204*/ 	.word	0x0000000c
        /*0208*/ 	.word	0x00000020
        /*020c*/ 	.short	0x010a
        /*020e*/ 	.byte	0x3f
	.zero		1


	//   ....[25]....
        /*0210*/ 	.word	0x00008ce0
        /*0214*/ 	.word	0x00000007
        /*0218*/ 	.word	0x00000000
        /*021c*/ 	.short	0x010a
        /*021e*/ 	.byte	0x3f
	.zero		1


	//   ....[26]....
        /*0220*/ 	.word	0x00008d30
        /*0224*/ 	.word	0x00000006
        /*0228*/ 	.word	0x00000000
        /*022c*/ 	.short	0x010a
        /*022e*/ 	.byte	0x3f
	.zero		1


	//   ....[27]....
        /*0230*/ 	.word	0x00008d80
        /*0234*/ 	.word	0x00000007
        /*0238*/ 	.word	0x00000000
        /*023c*/ 	.short	0x010a
        /*023e*/ 	.byte	0x3f
	.zero		1


	//----- nvinfo : EIATTR_NUM_MBARRIERS
	.align		4
.L_35:
        /*0240*/ 	.byte	0x03, 0x38
        /*0242*/ 	.short	0x000a


	//----- nvinfo : EIATTR_EXIT_INSTR_OFFSETS
	.align		4
        /*0244*/ 	.byte	0x04, 0x1c
        /*0246*/ 	.short	(.L_37 - .L_36)


	//   ....[0]....
.L_36:
        /*0248*/ 	.word	0x000005f0


	//   ....[1]....
        /*024c*/ 	.word	0x00000eb0


	//   ....[2]....
        /*0250*/ 	.word	0x00007490


	//   ....[3]....
        /*0254*/ 	.word	0x00007ac0


	//   ....[4]....
        /*0258*/ 	.word	0x00008ad0


	//----- nvinfo : EIATTR_MAX_THREADS
	.align		4
.L_37:
        /*025c*/ 	.byte	0x04, 0x05
        /*025e*/ 	.short	(.L_39 - .L_38)
.L_38:
        /*0260*/ 	.word	0x00000180
        /*0264*/ 	.word	0x00000001
        /*0268*/ 	.word	0x00000001


	//----- nvinfo : EIATTR_CRS_STACK_SIZE
	.align		4
.L_39:
        /*026c*/ 	.byte	0x04, 0x1e
        /*026e*/ 	.short	(.L_41 - .L_40)
.L_40:
        /*0270*/ 	.word	0x00000000


	//----- nvinfo : EIATTR_CBANK_PARAM_SIZE
	.align		4
.L_41:
        /*0274*/ 	.byte	0x03, 0x19
        /*0276*/ 	.short	0x0470


	//----- nvinfo : EIATTR_PARAM_CBANK
	.align		4
        /*0278*/ 	.byte	0x04, 0x0a
        /*027a*/ 	.short	(.L_43 - .L_42)
	.align		4
.L_42:
        /*027c*/ 	.word	index@(.nv.constant0._ZN7cutlass13device_kernelINS_4gemm6kernel13GemmUniversalIN4cute5tupleIJiiiiEEENS1_10collective13CollectiveMmaINS1_34MainloopSm90TmaGmmaWarpSpecializedILi4ENS5_IJNS4_1CILi1EEESB_SB_EEENS1_35KernelTmaWarpSpecializedCooperativeEEENS5_IJNSA_ILi256EEENSA_ILi64EEESG_EEENS_10bfloat16_tENS5_IJlSB_lEEESI_SJ_NS4_8TiledMMAINS4_8MMA_AtomIJNS4_4SM904GMMA27MMA_64x64x16_F32BF16BF16_SSILNSN_5MajorE0ELSP_0ELNSN_7ScaleInE1ELSQ_1EEEEEENS4_6LayoutINS5_IJNSA_ILi2EEESB_SB_EEENS5_IJSB_NSA_ILi0EEESW_EEEEENS5_IJNS4_10UnderscoreESZ_SZ_EEEEENS4_13SM90_TMA_LOADENS4_14ComposedLayoutINS4_7SwizzleILi3ELi4ELi3EEENS4_18smem_ptr_flag_bitsILi16EEENST_INS5_IJNSA_ILi8EEESG_EEENS5_IJSG_SB_EEEEEEEvNS4_8identityES12_S1C_vS1D_EENS_8epilogue10collective6detail29Sm90TmaWarpSpecializedAdapterINS1G_15DefaultEpilogueISI_SJ_SJ_NS1F_6thread17LinearCombinationISI_Li1EffLNS1K_9ScaleType4KindE0ELNS_15FloatRoundStyleE2ESI_EENS1_15EpilogueDefaultEEEEEvvEEEEvNT_6ParamsE)
        /*0280*/ 	.short	0x0210
        /*0282*/ 	.short	0x0470


	//----- nvinfo : EIATTR_SW_WAR
	.align		4
.L_43:
        /*0284*/ 	.byte	0x04, 0x36
        /*0286*/ 	.short	(.L_45 - .L_44)
.L_44:
        /*0288*/ 	.word	0x00000008
.L_45:


//--------------------- .nv.callgraph             --------------------------
	.section	.nv.callgraph,"",@"SHT_CUDA_CALLGRAPH"
	.align	4
	.sectionentsize	8
	.align		4
        /*0000*/ 	.word	0x00000000
	.align		4
        /*0004*/ 	.word	0xffffffff
	.align		4
        /*0008*/ 	.word	index@(_ZN7cutlass13device_kernelINS_4gemm6kernel13GemmUniversalIN4cute5tupleIJiiiiEEENS1_10collective13CollectiveMmaINS1_34MainloopSm90TmaGmmaWarpSpecializedILi4ENS5_IJNS4_1CILi1EEESB_SB_EEENS1_35KernelTmaWarpSpecializedCooperativeEEENS5_IJNSA_ILi256EEENSA_ILi64EEESG_EEENS_10bfloat16_tENS5_IJlSB_lEEESI_SJ_NS4_8TiledMMAINS4_8MMA_AtomIJNS4_4SM904GMMA27MMA_64x64x16_F32BF16BF16_SSILNSN_5MajorE0ELSP_0ELNSN_7ScaleInE1ELSQ_1EEEEEENS4_6LayoutINS5_IJNSA_ILi2EEESB_SB_EEENS5_IJSB_NSA_ILi0EEESW_EEEEENS5_IJNS4_10UnderscoreESZ_SZ_EEEEENS4_13SM90_TMA_LOADENS4_14ComposedLayoutINS4_7SwizzleILi3ELi4ELi3EEENS4_18smem_ptr_flag_bitsILi16EEENST_INS5_IJNSA_ILi8EEESG_EEENS5_IJSG_SB_EEEEEEEvNS4_8identityES12_S1C_vS1D_EENS_8epilogue10collective6detail29Sm90TmaWarpSpecializedAdapterINS1G_15DefaultEpilogueISI_SJ_SJ_NS1F_6thread17LinearCombinationISI_Li1EffLNS1K_9ScaleType4KindE0ELNS_15FloatRoundStyleE2ESI_EENS1_15EpilogueDefaultEEEEEvvEEEEvNT_6ParamsE)
	.align		4
        /*000c*/ 	.word	index@(__assertfail)
	.align		4
        /*0010*/ 	.word	0x00000000
	.align		4
        /*0014*/ 	.word	0xfffffffe
	.align		4
        /*0018*/ 	.word	0x00000000
	.align		4
        /*001c*/ 	.word	0xfffffffd
	.align		4
        /*0020*/ 	.word	0x00000000
	.align		4
        /*0024*/ 	.word	0xfffffffc


//--------------------- .nv.constant4             --------------------------
	.section	.nv.constant4,"a",@progbits
	.align	8
	.align		8
.nv.constant4:
        /*0000*/ 	.dword	__assertfail
	.align		8
        /*0008*/ 	.dword	__unnamed_1
	.align		8
        /*0010*/ 	.dword	_ZN40_INTERNAL_89970b01_4_k_cu_c61decc7_290234cuda3std3__45__cpo5beginE
	.align		8
        /*0018*/ 	.dword	_ZN40_INTERNAL_89970b01_4_k_cu_c61decc7_290234cuda3std3__45__cpo3endE
	.align		8
        /*0020*/ 	.dword	_ZN40_INTERNAL_89970b01_4_k_cu_c61decc7_290234cuda3std3__45__cpo6cbeginE
	.align		8
        /*0028*/ 	.dword	_ZN40_INTERNAL_89970b01_4_k_cu_c61decc7_290234cuda3std3__45__cpo4cendE
	.align		8
        /*0030*/ 	.dword	_ZN40_INTERNAL_89970b01_4_k_cu_c61decc7_290234cuda3std3__442_GLOBAL__N__89970b01_4_k_cu_c61decc7_290236ignoreE
	.align		8
        /*0038*/ 	.dword	_ZN40_INTERNAL_89970b01_4_k_cu_c61decc7_290234cuda3std3__419piecewise_constructE
	.align		8
        /*0040*/ 	.dword	_ZN40_INTERNAL_89970b01_4_k_cu_c61decc7_290234cuda3std3__48in_placeE
	.align		8
        /*0048*/ 	.dword	_ZN40_INTERNAL_89970b01_4_k_cu_c61decc7_290234cuda3std6ranges3__45__cpo4swapE
	.align		8
        /*0050*/ 	.dword	_ZN40_INTERNAL_89970b01_4_k_cu_c61decc7_290234cuda3std6ranges3__45__cpo9iter_moveE
	.align		8
        /*0058*/ 	.dword	_ZN40_INTERNAL_89970b01_4_k_cu_c61decc7_290234cute7productE
	.align		8
        /*0060*/ 	.dword	_ZN40_INTERNAL_89970b01_4_k_cu_c61decc7_290234cute1_E
	.align		8
        /*0068*/ 	.dword	$str$22
	.align		8
        /*0070*/ 	.dword	$str$23


//--------------------- .text._ZN7cutlass13device_kernelINS_4gemm6kernel13GemmUniversalIN4cute5tupleIJiiiiEEENS1_10collective13CollectiveMmaINS1_34MainloopSm90TmaGmmaWarpSpecializedILi4ENS5_IJNS4_1CILi1EEESB_SB_EEENS1_35KernelTmaWarpSpecializedCooperativeEEENS5_IJNSA_ILi256EEENSA_ILi64EEESG_EEENS_10bfloat16_tENS5_IJlSB_lEEESI_SJ_NS4_8TiledMMAINS4_8MMA_AtomIJNS4_4SM904GMMA27MMA_64x64x16_F32BF16BF16_SSILNSN_5MajorE0ELSP_0ELNSN_7ScaleInE1ELSQ_1EEEEEENS4_6LayoutINS5_IJNSA_ILi2EEESB_SB_EEENS5_IJSB_NSA_ILi0EEESW_EEEEENS5_IJNS4_10UnderscoreESZ_SZ_EEEEENS4_13SM90_TMA_LOADENS4_14ComposedLayoutINS4_7SwizzleILi3ELi4ELi3EEENS4_18smem_ptr_flag_bitsILi16EEENST_INS5_IJNSA_ILi8EEESG_EEENS5_IJSG_SB_EEEEEEEvNS4_8identityES12_S1C_vS1D_EENS_8epilogue10collective6detail29Sm90TmaWarpSpecializedAdapterINS1G_15DefaultEpilogueISI_SJ_SJ_NS1F_6thread17LinearCombinationISI_Li1EffLNS1K_9ScaleType4KindE0ELNS_15FloatRoundStyleE2ESI_EENS1_15EpilogueDefaultEEEEEvvEEEEvNT_6ParamsE --------------------------
	.section	.text._ZN7cutlass13device_kernelINS_4gemm6kernel13GemmUniversalIN4cute5tupleIJiiiiEEENS1_10collective13CollectiveMmaINS1_34MainloopSm90TmaGmmaWarpSpecializedILi4ENS5_IJNS4_1CILi1EEESB_SB_EEENS1_35KernelTmaWarpSpecializedCooperativeEEENS5_IJNSA_ILi256EEENSA_ILi64EEESG_EEENS_10bfloat16_tENS5_IJlSB_lEEESI_SJ_NS4_8TiledMMAINS4_8MMA_AtomIJNS4_4SM904GMMA27MMA_64x64x16_F32BF16BF16_SSILNSN_5MajorE0ELSP_0ELNSN_7ScaleInE1ELSQ_1EEEEEENS4_6LayoutINS5_IJNSA_ILi2EEESB_SB_EEENS5_IJSB_NSA_ILi0EEESW_EEEEENS5_IJNS4_10UnderscoreESZ_SZ_EEEEENS4_13SM90_TMA_LOADENS4_14ComposedLayoutINS4_7SwizzleILi3ELi4ELi3EEENS4_18smem_ptr_flag_bitsILi16EEENST_INS5_IJNSA_ILi8EEESG_EEENS5_IJSG_SB_EEEEEEEvNS4_8identityES12_S1C_vS1D_EENS_8epilogue10collective6detail29Sm90TmaWarpSpecializedAdapterINS1G_15DefaultEpilogueISI_SJ_SJ_NS1F_6thread17LinearCombinationISI_Li1EffLNS1K_9ScaleType4KindE0ELNS_15FloatRoundStyleE2ESI_EENS1_15EpilogueDefaultEEEEEvvEEEEvNT_6ParamsE,"ax",@progbits
	.align	128
.text._ZN7cutlass13device_kernelINS_4gemm6kernel13GemmUniversalIN4cute5tupleIJiiiiEEENS1_10collective13CollectiveMmaINS1_34MainloopSm90TmaGmmaWarpSpecializedILi4ENS5_IJNS4_1CILi1EEESB_SB_EEENS1_35KernelTmaWarpSpecializedCooperativeEEENS5_IJNSA_ILi256EEENSA_ILi64EEESG_EEENS_10bfloat16_tENS5_IJlSB_lEEESI_SJ_NS4_8TiledMMAINS4_8MMA_AtomIJNS4_4SM904GMMA27MMA_64x64x16_F32BF16BF16_SSILNSN_5MajorE0ELSP_0ELNSN_7ScaleInE1ELSQ_1EEEEEENS4_6LayoutINS5_IJNSA_ILi2EEESB_SB_EEENS5_IJSB_NSA_ILi0EEESW_EEEEENS5_IJNS4_10UnderscoreESZ_SZ_EEEEENS4_13SM90_TMA_LOADENS4_14ComposedLayoutINS4_7SwizzleILi3ELi4ELi3EEENS4_18smem_ptr_flag_bitsILi16EEENST_INS5_IJNSA_ILi8EEESG_EEENS5_IJSG_SB_EEEEEEEvNS4_8identityES12_S1C_vS1D_EENS_8epilogue10collective6detail29Sm90TmaWarpSpecializedAdapterINS1G_15DefaultEpilogueISI_SJ_SJ_NS1F_6thread17LinearCombinationISI_Li1EffLNS1K_9ScaleType4KindE0ELNS_15FloatRoundStyleE2ESI_EENS1_15EpilogueDefaultEEEEEvvEEEEvNT_6ParamsE:
        .type           _ZN7cutlass13device_kernelINS_4gemm6kernel13GemmUniversalIN4cute5tupleIJiiiiEEENS1_10collective13CollectiveMmaINS1_34MainloopSm90TmaGmmaWarpSpecializedILi4ENS5_IJNS4_1CILi1EEESB_SB_EEENS1_35KernelTmaWarpSpecializedCooperativeEEENS5_IJNSA_ILi256EEENSA_ILi64EEESG_EEENS_10bfloat16_tENS5_IJlSB_lEEESI_SJ_NS4_8TiledMMAINS4_8MMA_AtomIJNS4_4SM904GMMA27MMA_64x64x16_F32BF16BF16_SSILNSN_5MajorE0ELSP_0ELNSN_7ScaleInE1ELSQ_1EEEEEENS4_6LayoutINS5_IJNSA_ILi2EEESB_SB_EEENS5_IJSB_NSA_ILi0EEESW_EEEEENS5_IJNS4_10UnderscoreESZ_SZ_EEEEENS4_13SM90_TMA_LOADENS4_14ComposedLayoutINS4_7SwizzleILi3ELi4ELi3EEENS4_18smem_ptr_flag_bitsILi16EEENST_INS5_IJNSA_ILi8EEESG_EEENS5_IJSG_SB_EEEEEEEvNS4_8identityES12_S1C_vS1D_EENS_8epilogue10collective6detail29Sm90TmaWarpSpecializedAdapterINS1G_15DefaultEpilogueISI_SJ_SJ_NS1F_6thread17LinearCombinationISI_Li1EffLNS1K_9ScaleType4KindE0ELNS_15FloatRoundStyleE2ESI_EENS1_15EpilogueDefaultEEEEEvvEEEEvNT_6ParamsE,@function
        .size           _ZN7cutlass13device_kernelINS_4gemm6kernel13GemmUniversalIN4cute5tupleIJiiiiEEENS1_10collective13CollectiveMmaINS1_34MainloopSm90TmaGmmaWarpSpecializedILi4ENS5_IJNS4_1CILi1EEESB_SB_EEENS1_35KernelTmaWarpSpecializedCooperativeEEENS5_IJNSA_ILi256EEENSA_ILi64EEESG_EEENS_10bfloat16_tENS5_IJlSB_lEEESI_SJ_NS4_8TiledMMAINS4_8MMA_AtomIJNS4_4SM904GMMA27MMA_64x64x16_F32BF16BF16_SSILNSN_5MajorE0ELSP_0ELNSN_7ScaleInE1ELSQ_1EEEEEENS4_6LayoutINS5_IJNSA_ILi2EEESB_SB_EEENS5_IJSB_NSA_ILi0EEESW_EEEEENS5_IJNS4_10UnderscoreESZ_SZ_EEEEENS4_13SM90_TMA_LOADENS4_14ComposedLayoutINS4_7SwizzleILi3ELi4ELi3EEENS4_18smem_ptr_flag_bitsILi16EEENST_INS5_IJNSA_ILi8EEESG_EEENS5_IJSG_SB_EEEEEEEvNS4_8identityES12_S1C_vS1D_EENS_8epilogue10collective6detail29Sm90TmaWarpSpecializedAdapterINS1G_15DefaultEpilogueISI_SJ_SJ_NS1F_6thread17LinearCombinationISI_Li1EffLNS1K_9ScaleType4KindE0ELNS_15FloatRoundStyleE2ESI_EENS1_15EpilogueDefaultEEEEEvvEEEEvNT_6ParamsE,(.L_x_192 - _ZN7cutlass13device_kernelINS_4gemm6kernel13GemmUniversalIN4cute5tupleIJiiiiEEENS1_10collective13CollectiveMmaINS1_34MainloopSm90TmaGmmaWarpSpecializedILi4ENS5_IJNS4_1CILi1EEESB_SB_EEENS1_35KernelTmaWarpSpecializedCooperativeEEENS5_IJNSA_ILi256EEENSA_ILi64EEESG_EEENS_10bfloat16_tENS5_IJlSB_lEEESI_SJ_NS4_8TiledMMAINS4_8MMA_AtomIJNS4_4SM904GMMA27MMA_64x64x16_F32BF16BF16_SSILNSN_5MajorE0ELSP_0ELNSN_7ScaleInE1ELSQ_1EEEEEENS4_6LayoutINS5_IJNSA_ILi2EEESB_SB_EEENS5_IJSB_NSA_ILi0EEESW_EEEEENS5_IJNS4_10UnderscoreESZ_SZ_EEEEENS4_13SM90_TMA_LOADENS4_14ComposedLayoutINS4_7SwizzleILi3ELi4ELi3EEENS4_18smem_ptr_flag_bitsILi16EEENST_INS5_IJNSA_ILi8EEESG_EEENS5_IJSG_SB_EEEEEEEvNS4_8identityES12_S1C_vS1D_EENS_8epilogue10collective6detail29Sm90TmaWarpSpecializedAdapterINS1G_15DefaultEpilogueISI_SJ_SJ_NS1F_6thread17LinearCombinationISI_Li1EffLNS1K_9ScaleType4KindE0ELNS_15FloatRoundStyleE2ESI_EENS1_15EpilogueDefaultEEEEEvvEEEEvNT_6ParamsE)
        .other          _ZN7cutlass13device_kernelINS_4gemm6kernel13GemmUniversalIN4cute5tupleIJiiiiEEENS1_10collective13CollectiveMmaINS1_34MainloopSm90TmaGmmaWarpSpecializedILi4ENS5_IJNS4_1CILi1EEESB_SB_EEENS1_35KernelTmaWarpSpecializedCooperativeEEENS5_IJNSA_ILi256EEENSA_ILi64EEESG_EEENS_10bfloat16_tENS5_IJlSB_lEEESI_SJ_NS4_8TiledMMAINS4_8MMA_AtomIJNS4_4SM904GMMA27MMA_64x64x16_F32BF16BF16_SSILNSN_5MajorE0ELSP_0ELNSN_7ScaleInE1ELSQ_1EEEEEENS4_6LayoutINS5_IJNSA_ILi2EEESB_SB_EEENS5_IJSB_NSA_ILi0EEESW_EEEEENS5_IJNS4_10UnderscoreESZ_SZ_EEEEENS4_13SM90_TMA_LOADENS4_14ComposedLayoutINS4_7SwizzleILi3ELi4ELi3EEENS4_18smem_ptr_flag_bitsILi16EEENST_INS5_IJNSA_ILi8EEESG_EEENS5_IJSG_SB_EEEEEEEvNS4_8identityES12_S1C_vS1D_EENS_8epilogue10collective6detail29Sm90TmaWarpSpecializedAdapterINS1G_15DefaultEpilogueISI_SJ_SJ_NS1F_6thread17LinearCombinationISI_Li1EffLNS1K_9ScaleType4KindE0ELNS_15FloatRoundStyleE2ESI_EENS1_15EpilogueDefaultEEEEEvvEEEEvNT_6ParamsE,@"STO_CUDA_ENTRY STV_DEFAULT"
_ZN7cutlass13device_kernelINS_4gemm6kernel13GemmUniversalIN4cute5tupleIJiiiiEEENS1_10collective13CollectiveMmaINS1_34MainloopSm90TmaGmmaWarpSpecializedILi4ENS5_IJNS4_1CILi1EEESB_SB_EEENS1_35KernelTmaWarpSpecializedCooperativeEEENS5_IJNSA_ILi256EEENSA_ILi64EEESG_EEENS_10bfloat16_tENS5_IJlSB_lEEESI_SJ_NS4_8TiledMMAINS4_8MMA_AtomIJNS4_4SM904GMMA27MMA_64x64x16_F32BF16BF16_SSILNSN_5MajorE0ELSP_0ELNSN_7ScaleInE1ELSQ_1EEEEEENS4_6LayoutINS5_IJNSA_ILi2EEESB_SB_EEENS5_IJSB_NSA_ILi0EEESW_EEEEENS5_IJNS4_10UnderscoreESZ_SZ_EEEEENS4_13SM90_TMA_LOADENS4_14ComposedLayoutINS4_7SwizzleILi3ELi4ELi3EEENS4_18smem_ptr_flag_bitsILi16EEENST_INS5_IJNSA_ILi8EEESG_EEENS5_IJSG_SB_EEEEEEEvNS4_8identityES12_S1C_vS1D_EENS_8epilogue10collective6detail29Sm90TmaWarpSpecializedAdapterINS1G_15DefaultEpilogueISI_SJ_SJ_NS1F_6thread17LinearCombinationISI_Li1EffLNS1K_9ScaleType4KindE0ELNS_15FloatRoundStyleE2ESI_EENS1_15EpilogueDefaultEEEEEvvEEEEvNT_6ParamsE:
[----:B------:R-:W0:Y:S01]  /*0000*/  LDC R1, c[0x0][0x28] ;  /* 0x00000a00ff017b82 */ /* 0x000e220000000800 */
[----:B------:R-:W1:Y:S01]  /*0010*/  S2R R18, SR_TID.X ;  /* 0x0000000000127919 */ /* 0x000e620000002100 */
[----:B------:R-:W-:Y:S01]  /*0020*/  ELECT P0, URZ, PT ;  /* 0x00000000003f782f */ /* 0x000fe20003800000 */
[----:B------:R-:W-:Y:S01]  /*0030*/  BSSY B0, `(.L_x_0) ;  /* 0x000000f000007945 */ /* 0x000fe20003800000 */
[--C-:B-1----:R-:W-:Y:S02]  /*0040*/  SHF.R.U32.HI R0, RZ, 0x5, R18.reuse ;  /* 0x00000005ff007819 */ /* 0x102fe40000011612 */
[----:B------:R-:W-:-:S03]  /*0050*/  SHF.R.U32.HI R22, RZ, 0x7, R18 ;  /* 0x00000007ff167819 */ /* 0x000fc60000011612 */
[----:B------:R-:W1:Y:S04]  /*0060*/  SHFL.IDX PT, R5, R0, RZ, 0x1f ;  /* 0x00001fff00057589 */ /* 0x000e6800000e0000 */
[----:B------:R2:W3:Y:S01]  /*0070*/  SHFL.IDX PT, R8, R22, RZ, 0x1f ;  /* 0x00001fff16087589 */ /* 0x0004e200000e0000 */
[----:B-1----:R-:W-:-:S13]  /*0080*/  ISETP.NE.OR P0, PT, R5, RZ, !P0 ;  /* 0x000000ff0500720c */ /* 0x002fda0004705670 */
[----:B0-23--:R-:W-:Y:S05]  /*0090*/  @P0 BRA `(.L_x_1) ;  /* 0x0000000000200947 */ /* 0x00dfea0003800000 */
[----:B------:R-:W-:Y:S02]  /*00a0*/  ULDC.64 UR4, c[0x0][0x198] ;  /* 0x0000660000047ab9 */ /* 0x000fe40000000a00 */
[----:B------:R-:W-:Y:S02]  /*00b0*/  UIADD3 UR6, UP0, UR4, 0xf0, URZ ;  /* 0x000000f004067890 */ /* 0x000fe4000ff1e03f */
[----:B------:R-:W-:Y:S02]  /*00c0*/  UIADD3 UR4, UP1, UR4, 0x1f0, URZ ;  /* 0x000001f004047890 */ /* 0x000fe4000ff3e03f */
[----:B------:R-:W-:Y:S02]  /*00d0*/  UIADD3.X UR7, URZ, UR5, URZ, UP0, !UPT ;  /* 0x000000053f077290 */ /* 0x000fe400087fe43f */
[----:B------:R-:W-:-:S07]  /*00e0*/  UIADD3.X UR5, URZ, UR5, URZ, UP1, !UPT ;  /* 0x000000053f057290 */ /* 0x000fce0008ffe43f */
[----:B------:R0:W-:Y:S02]  /*00f0*/  UTMACCTL.PF [UR6] ;  /* 0x00000000060079b9 */ /* 0x0001e40008040000 */
[----:B------:R0:W-:Y:S02]  /*0100*/  UTMACCTL.PF [UR4] ;  /* 0x00000000040079b9 */ /* 0x0001e40008040000 */
[----:B0-----:R-:W-:Y:S01]  /*0110*/  NOP ;  /* 0x0000000000007918 */ /* 0x001fe20000000000 */
.L_x_1:
[----:B------:R-:W-:Y:S05]  /*0120*/  BSYNC B0 ;  /* 0x0000000000007941 */ /* 0x000fea0003800000 */
.L_x_0:
[----:B------:R-:W0:Y:S02]  /*0130*/  SHFL.IDX PT, R2, R0, RZ, 0x1f ;  /* 0x00001fff00027589 */ /* 0x000e2400000e0000 */
[----:B0-----:R-:W-:-:S13]  /*0140*/  ISETP.NE.AND P0, PT, R2, RZ, PT ;  /* 0x000000ff0200720c */ /* 0x001fda0003f05270 */
[----:B------:R-:W-:Y:S05]  /*0150*/  @P0 BRA `(.L_x_2) ;  /* 0x0000000000580947 */ /* 0x000fea0003800000 */
[----:B------:R-:W0:Y:S01]  /*0160*/  S2UR UR8, SR_CgaCtaId ;  /* 0x00000000000879c3 */ /* 0x000e220000008800 */
[----:B------:R-:W-:Y:S01]  /*0170*/  UMOV UR4, 0x400 ;  /* 0x0000040000047882 */ /* 0x000fe20000000000 */
[----:B------:R-:W-:Y:S01]  /*0180*/  UMOV UR5, 0x1 ;  /* 0x0000000100057882 */ /* 0x000fe20000000000 */
[----:B------:R-:W-:Y:S01]  /*0190*/  UMOV UR6, 0x100 ;  /* 0x0000010000067882 */ /* 0x000fe20000000000 */
[----:B------:R-:W-:Y:S01]  /*01a0*/  ELECT P0, URZ, PT ;  /* 0x00000000003f782f */ /* 0x000fe20003800000 */
[----:B------:R-:W-:-:S04]  /*01b0*/  UIADD3 UR6, -UR6, 0x100000, URZ ;  /* 0x0010000006067890 */ /* 0x000fc8000fffe13f */
[----:B------:R-:W-:Y:S02]  /*01c0*/  USHF.L.U32 UR7, UR6, 0xb, URZ ;  /* 0x0000000b06077899 */ /* 0x000fe4000800063f */
[----:B------:R-:W-:Y:S02]  /*01d0*/  USHF.L.U32 UR6, UR6, 0x1, URZ ;  /* 0x0000000106067899 */ /* 0x000fe4000800063f */
[----:B0-----:R-:W-:Y:S02]  /*01e0*/  ULEA UR8, UR8, UR4, 0x18 ;  /* 0x0000000408087291 */ /* 0x001fe4000f8ec03f */
[----:B------:R-:W-:-:S04]  /*01f0*/  UIADD3 UR4, -UR5, 0x100000, URZ ;  /* 0x0010000005047890 */ /* 0x000fc8000fffe13f */
[----:B------:R-:W-:Y:S02]  /*0200*/  USHF.L.U32 UR5, UR4, 0xb, URZ ;  /* 0x0000000b04057899 */ /* 0x000fe4000800063f */
[----:B------:R-:W-:Y:S01]  /*0210*/  USHF.L.U32 UR4, UR4, 0x1, URZ ;  /* 0x0000000104047899 */ /* 0x000fe2000800063f */
[----:B------:R-:W0:Y:S11]  /*0220*/  FENCE.VIEW.ASYNC.S ;  /* 0x00000000000073c6 */ /* 0x000e360000000000 */
[----:B0-----:R0:W1:Y:S01]  /*0230*/  SYNCS.EXCH.64 URZ, [UR8], UR4 ;  /* 0x00000004083f75b2 */ /* 0x0010620008000100 */
[----:B------:R0:W2:Y:S01]  /*0240*/  SYNCS.EXCH.64 URZ, [UR8+0x20], UR6 ;  /* 0x00002006083f75b2 */ /* 0x0000a20008000100 */
[----:B------:R0:W3:Y:S01]  /*0250*/  SYNCS.EXCH.64 URZ, [UR8+0x8], UR4 ;  /* 0x00000804083f75b2 */ /* 0x0000e20008000100 */
[----:B------:R0:W4:Y:S01]  /*0260*/  SYNCS.EXCH.64 URZ, [UR8+0x28], UR6 ;  /* 0x00002806083f75b2 */ /* 0x0001220008000100 */
[----:B------:R0:W0:Y:S01]  /*0270*/  SYNCS.EXCH.64 URZ, [UR8+0x10], UR4 ;  /* 0x00001004083f75b2 */ /* 0x0000220008000100 */
[----:B------:R0:W0:Y:S01]  /*0280*/  SYNCS.EXCH.64 URZ, [UR8+0x30], UR6 ;  /* 0x00003006083f75b2 */ /* 0x0000220008000100 */
[----:B------:R0:W0:Y:S01]  /*0290*/  SYNCS.EXCH.64 URZ, [UR8+0x18], UR4 ;  /* 0x00001804083f75b2 */ /* 0x0000220008000100 */
[----:B------:R0:W0:Y:S01]  /*02a0*/  SYNCS.EXCH.64 URZ, [UR8+0x38], UR6 ;  /* 0x00003806083f75b2 */ /* 0x0000220008000100 */
[----:B------:R-:W-:Y:S01]  /*02b0*/  NOP ;  /* 0x0000000000007918 */ /* 0x000fe20000000000 */
.L_x_2:
[----:B------:R-:W5:Y:S01]  /*02c0*/  SHFL.IDX PT, R0, R0, RZ, 0x1f ;  /* 0x00001fff00007589 */ /* 0x000f6200000e0000 */
[----:B------:R-:W1:Y:S01]  /*02d0*/  LDC R2, c[0x0][0x65c] ;  /* 0x00019700ff027b82 */ /* 0x000e620000000800 */
[----:B------:R-:W-:Y:S02]  /*02e0*/  ELECT P0, URZ, PT ;  /* 0x00000000003f782f */ /* 0x000fe40003800000 */
[----:B------:R-:W-:Y:S01]  /*02f0*/  LOP3.LUT R6, R6, 0xfffff7ff, RZ, 0xc0, !PT ;  /* 0xfffff7ff06067812 */ /* 0x000fe200078ec0ff */
[----:B------:R-:W2:Y:S01]  /*0300*/  S2R R3, SR_CTAID.Y ;  /* 0x0000000000037919 */ /* 0x000ea20000002600 */
[----:B0-----:R-:W-:Y:S01]  /*0310*/  UMOV UR4, 0x20 ;  /* 0x0000002000047882 */ /* 0x001fe20000000000 */
[----:B------:R-:W-:Y:S01]  /*0320*/  ISETP.NE.AND P2, PT, R8, RZ, PT ;  /* 0x000000ff0800720c */ /* 0x000fe20003f45270 */
[----:B------:R-:W-:Y:S01]  /*0330*/  NOP ;  /* 0x0000000000007918 */ /* 0x000fe20000000000 */
[----:B------:R-:W0:Y:S01]  /*0340*/  S2R R4, SR_CTAID.X ;  /* 0x0000000000047919 */ /* 0x000e220000002500 */
[----:B------:R-:W-:Y:S01]  /*0350*/  NOP ;  /* 0x0000000000007918 */ /* 0x000fe20000000000 */
[----:B-----5:R-:W-:-:S02]  /*0360*/  ISETP.NE.OR P0, PT, R0, RZ, !P0 ;  /* 0x000000ff0000720c */ /* 0x020fc40004705670 */
[----:B-1----:R-:W-:-:S11]  /*0370*/  ISETP.NE.AND P3, PT, R2, 0x1, PT ;  /* 0x000000010200780c */ /* 0x002fd60003f65270 */
[----:B------:R-:W-:Y:S01]  /*0380*/  VOTEU.ALL UP0, P0 ;  /* 0x00000000003f7886 */ /* 0x000fe20000000000 */
[----:B------:R-:W-:Y:S01]  /*0390*/  VOTEU.ALL UP1, P0 ;  /* 0x00000000003f7886 */ /* 0x000fe20000020000 */
[----:B------:R-:W-:Y:S01]  /*03a0*/  @P3 LOP3.LUT R6, R6, 0x800, RZ, 0xfc, !PT ;  /* 0x0000080006063812 */ /* 0x000fe200078efcff */
[----:B------:R-:W0:Y:S01]  /*03b0*/  @P3 LDC R17, c[0x0][0x10] ;  /* 0x00000400ff113b82 */ /* 0x000e220000000800 */
[----:B------:R-:W-:Y:S01]  /*03c0*/  SHF.R.S32.HI R6, RZ, 0x1f, R5 ;  /* 0x0000001fff067819 */ /* 0x000fe20000011405 */
[----:B------:R-:W-:Y:S01]  /*03d0*/  @!UP0 UMOV UR6, 0x400 ;  /* 0x0000040000068882 */ /* 0x000fe20000000000 */
[----:B------:R-:W-:-:S04]  /*03e0*/  @!UP0 UIADD3 UR4, -UR4, 0x100000, URZ ;  /* 0x0010000004048890 */ /* 0x000fc8000fffe13f */
[----:B------:R-:W-:Y:S02]  /*03f0*/  @!UP0 USHF.L.U32 UR5, UR4, 0xb, URZ ;  /* 0x0000000b04058899 */ /* 0x000fe4000800063f */
[----:B------:R-:W-:Y:S01]  /*0400*/  @!UP0 USHF.L.U32 UR4, UR4, 0x1, URZ ;  /* 0x0000000104048899 */ /* 0x000fe2000800063f */
[----:B------:R-:W-:Y:S01]  /*0410*/  @P3 IMAD.MOV.U32 R7, RZ, RZ, RZ ;  /* 0x000000ffff073224 */ /* 0x000fe200078e00ff */
[----:B------:R-:W-:Y:S01]  /*0420*/  LEA.HI R6, R6, R5, RZ, 0x2 ;  /* 0x0000000506067211 */ /* 0x000fe200078f10ff */
[----:B------:R-:W-:Y:S01]  /*0430*/  @P3 IMAD.MOV.U32 R11, RZ, RZ, RZ ;  /* 0x000000ffff0b3224 */ /* 0x000fe200078e00ff */
[----:B------:R-:W1:Y:S02]  /*0440*/  @!UP0 S2UR UR7, SR_CgaCtaId ;  /* 0x00000000000789c3 */ /* 0x000e640000008800 */
[----:B------:R-:W-:Y:S01]  /*0450*/  LOP3.LUT R0, R6, 0xfffffffc, RZ, 0xc0, !PT ;  /* 0xfffffffc06007812 */ /* 0x000fe200078ec0ff */
[----:B--2---:R-:W-:-:S04]  /*0460*/  @P3 IMAD.MOV.U32 R6, RZ, RZ, R3 ;  /* 0x000000ffff063224 */ /* 0x004fc800078e0003 */
[----:B------:R-:W-:Y:S01]  /*0470*/  IMAD.IADD R0, R5, 0x1, -R0 ;  /* 0x0000000105007824 */ /* 0x000fe200078e0a00 */
[----:B------:R-:W2:Y:S01]  /*0480*/  @!P3 LDC R9, c[0x0][0xc] ;  /* 0x00000300ff09bb82 */ /* 0x000ea20000000800 */
[----:B------:R-:W-:Y:S02]  /*0490*/  IMAD.MOV.U32 R5, RZ, RZ, RZ ;  /* 0x000000ffff057224 */ /* 0x000fe400078e00ff */
[----:B0-----:R-:W-:-:S04]  /*04a0*/  @P3 IMAD.WIDE.U32 R16, R4, R17, R6 ;  /* 0x0000001104103225 */ /* 0x001fc800078e0006 */
[----:B------:R-:W-:Y:S01]  /*04b0*/  @P3 IMAD.IADD R17, R17, 0x1, R11 ;  /* 0x0000000111113824 */ /* 0x000fe200078e020b */
[----:B-1----:R-:W-:Y:S01]  /*04c0*/  @!UP0 ULEA UR6, UR7, UR6, 0x18 ;  /* 0x0000000607068291 */ /* 0x002fe2000f8ec03f */
[----:B------:R-:W-:Y:S01]  /*04d0*/  VOTEU.ALL UP0, P0 ;  /* 0x00000000003f7886 */ /* 0x000fe20000000000 */
[----:B------:R-:W-:-:S04]  /*04e0*/  ISETP.NE.AND P0, PT, R0, 0x3, PT ;  /* 0x000000030000780c */ /* 0x000fc80003f05270 */
[----:B------:R-:W-:Y:S01]  /*04f0*/  ISETP.EQ.OR P0, PT, R0, RZ, !P0 ;  /* 0x000000ff0000720c */ /* 0x000fe20004702670 */
[----:B--2---:R-:W-:-:S03]  /*0500*/  @!P3 IMAD.WIDE.U32 R6, R9, R3, R4 ;  /* 0x000000030906b225 */ /* 0x004fc600078e0004 */
[C---:B------:R-:W-:Y:S01]  /*0510*/  ISETP.EQ.AND P0, PT, R8.reuse, RZ, P0 ;  /* 0x000000ff0800720c */ /* 0x040fe20000702270 */
[----:B------:R-:W-:Y:S01]  /*0520*/  VIADD R8, R8, 0xffffffff ;  /* 0xffffffff08087836 */ /* 0x000fe20000000000 */
[----:B------:R-:W0:Y:S02]  /*0530*/  FENCE.VIEW.ASYNC.S ;  /* 0x00000000000073c6 */ /* 0x000e240000000000 */
[----:B0-----:R0:W3:Y:S01]  /*0540*/  @!UP0 SYNCS.EXCH.64 URZ, [UR6+0x50], UR4 ;  /* 0x00005004063f85b2 */ /* 0x0010e20008000100 */
[----:B------:R-:W-:Y:S01]  /*0550*/  @!P3 IMAD.MOV.U32 R16, RZ, RZ, R6 ;  /* 0x000000ffff10b224 */ /* 0x000fe200078e0006 */
[----:B------:R-:W-:Y:S01]  /*0560*/  SEL R19, RZ, 0x1, !P0 ;  /* 0x00000001ff137807 */ /* 0x000fe20004000000 */
[----:B------:R-:W-:Y:S01]  /*0570*/  @!P3 IMAD.MOV.U32 R17, RZ, RZ, R7 ;  /* 0x000000ffff11b224 */ /* 0x000fe200078e0007 */
[----:B------:R-:W-:-:S04]  /*0580*/  ISETP.GE.U32.AND P1, PT, R8, 0x2, PT ;  /* 0x000000020800780c */ /* 0x000fc80003f26070 */
[----:B------:R-:W-:Y:S01]  /*0590*/  SEL R19, R19, 0x2, P1 ;  /* 0x0000000213137807 */ /* 0x000fe20000800000 */
[----:B------:R0:W3:Y:S01]  /*05a0*/  @!UP1 SYNCS.EXCH.64 URZ, [UR6+0x58], UR4 ;  /* 0x00005804063f95b2 */ /* 0x0000e20008000100 */
[----:B------:R-:W-:Y:S01]  /*05b0*/  NOP ;  /* 0x0000000000007918 */ /* 0x000fe20000000000 */
[----:B---34-:R-:W-:Y:S06]  /*05c0*/  BAR.SYNC.DEFER_BLOCKING 0x0 ;  /* 0x0000000000007b1d */ /* 0x018fec0000010000 */
[----:B------:R-:W-:Y:S05]  /*05d0*/  @!P2 BRA `(.L_x_3) ;  /* 0x0000006c00b0a947 */ /* 0x000fea0003800000 */
[----:B------:R-:W-:-:S13]  /*05e0*/  ISETP.GT.U32.AND P0, PT, R8, 0x1, PT ;  /* 0x000000010800780c */ /* 0x000fda0003f04070 */
[----:B0-----:R-:W-:Y:S05]  /*05f0*/  @P0 EXIT ;  /* 0x000000000000094d */ /* 0x001fea0003800000 */
[----:B------:R-:W-:Y:S01]  /*0600*/  ULDC.64 UR4, c[0x0][0x650] ;  /* 0x0001940000047ab9 */ /* 0x000fe20000000a00 */
[----:B------:R-:W-:Y:S01]  /*0610*/  PRMT R0, RZ, 0x7610, R0 ;  /* 0x00007610ff007816 */ /* 0x000fe20000000000 */
[----:B------:R-:W-:Y:S01]  /*0620*/  IMAD.MOV.U32 R94, RZ, RZ, -0x1 ;  /* 0xffffffffff5e7424 */ /* 0x000fe200078e00ff */
[----:B------:R-:W-:Y:S01]  /*0630*/  ISETP.GE.U32.AND P0, PT, R16, UR4, PT ;  /* 0x0000000410007c0c */ /* 0x000fe2000bf06070 */
[----:B------:R-:W-:Y:S02]  /*0640*/  IMAD.MOV.U32 R90, RZ, RZ, -0x1 ;  /* 0xffffffffff5a7424 */ /* 0x000fe400078e00ff */
[----:B------:R-:W-:Y:S01]  /*0650*/  IMAD.MOV.U32 R23, RZ, RZ, -0x1 ;  /* 0xffffffffff177424 */ /* 0x000fe200078e00ff */
[----:B------:R-:W-:-:S13]  /*0660*/  ISETP.GE.U32.AND.EX P0, PT, R17, UR5, PT, P0 ;  /* 0x0000000511007c0c */ /* 0x000fda000bf06100 */
[----:B------:R-:W-:Y:S05]  /*0670*/  @P0 BRA `(.L_x_4) ;  /* 0x0000000400540947 */ /* 0x000fea0003800000 */
[----:B------:R-:W0:Y:S01]  /*0680*/  LDC.64 R14, c[0x0][0x628] ;  /* 0x00018a00ff0e7b82 */ /* 0x000e220000000a00 */
[----:B------:R-:W-:Y:S02]  /*0690*/  IMAD.MOV.U32 R6, RZ, RZ, R16 ;  /* 0x000000ffff067224 */ /* 0x000fe400078e0010 */
[----:B------:R-:W-:-:S05]  /*06a0*/  IMAD.MOV.U32 R7, RZ, RZ, R17 ;  /* 0x000000ffff077224 */ /* 0x000fca00078e0011 */
[----:B------:R-:W1:Y:S08]  /*06b0*/  LDC R0, c[0x0][0x630] ;  /* 0x00018c00ff007b82 */ /* 0x000e700000000800 */
[----:B------:R-:W2:Y:S01]  /*06c0*/  LDC.64 R20, c[0x0][0x620] ;  /* 0x00018800ff147b82 */ /* 0x000ea20000000a00 */
[----:B0-----:R-:W-:-:S04]  /*06d0*/  ISETP.NE.U32.AND P0, PT, R14, RZ, PT ;  /* 0x000000ff0e00720c */ /* 0x001fc80003f05070 */
[----:B------:R-:W-:-:S13]  /*06e0*/  ISETP.NE.AND.EX P0, PT, R15, RZ, PT, P0 ;  /* 0x000000ff0f00720c */ /* 0x000fda0003f05300 */
[----:B-12---:R-:W-:Y:S05]  /*06f0*/  @!P0 BRA `(.L_x_5) ;  /* 0x0000000000288947 */ /* 0x006fea0003800000 */
[----:B------:R-:W0:Y:S02]  /*0700*/  LDC R11, c[0x0][0x634] ;  /* 0x00018d00ff0b7b82 */ /* 0x000e240000000800 */
[----:B0-----:R-:W-:-:S05]  /*0710*/  IADD3 R11, P0, R16, R11, RZ ;  /* 0x0000000b100b7210 */ /* 0x001fca0007f1e0ff */
[----:B------:R-:W-:-:S04]  /*0720*/  IMAD.X R13, RZ, RZ, R17, P0 ;  /* 0x000000ffff0d7224 */ /* 0x000fc800000e0611 */
[----:B------:R-:W-:-:S04]  /*0730*/  IMAD.WIDE.U32 R6, R13, R14, RZ ;  /* 0x0000000e0d067225 */ /* 0x000fc800078e00ff */
[----:B------:R-:W-:-:S04]  /*0740*/  IMAD.WIDE.U32 R8, P0, R11, R15, R6 ;  /* 0x0000000f0b087225 */ /* 0x000fc80007800006 */
[----:B------:R-:W-:-:S04]  /*0750*/  IMAD.WIDE.U32 R6, R11, R14, RZ ;  /* 0x0000000e0b067225 */ /* 0x000fc800078e00ff */
[----:B------:R-:W-:Y:S01]  /*0760*/  IMAD.X R11, RZ, RZ, RZ, P0 ;  /* 0x000000ffff0b7224 */ /* 0x000fe200000e06ff */
[----:B------:R-:W-:Y:S01]  /*0770*/  IADD3 RZ, P0, R7, R8, RZ ;  /* 0x0000000807ff7210 */ /* 0x000fe20007f1e0ff */
[----:B------:R-:W-:-:S04]  /*0780*/  IMAD.MOV.U32 R10, RZ, RZ, R9 ;  /* 0x000000ffff0a7224 */ /* 0x000fc800078e0009 */
[----:B------:R-:W-:-:S08]  /*0790*/  IMAD.WIDE.U32.X R6, R13, R15, R10, P0 ;  /* 0x0000000f0d067225 */ /* 0x000fd000000e040a */
.L_x_5:
[-CC-:B------:R-:W-:Y:S01]  /*07a0*/  SHF.R.U64 R23, R6, R0.reuse, R7.reuse ;  /* 0x0000000006177219 */ /* 0x180fe20000001207 */
[----:B------:R-:W0:Y:S01]  /*07b0*/  LDC R10, c[0x0][0x618] ;  /* 0x00018600ff0a7b82 */ /* 0x000e220000000800 */
[----:B------:R-:W-:Y:S01]  /*07c0*/  SHF.R.U32.HI R5, RZ, R0, R7 ;  /* 0x00000000ff057219 */ /* 0x000fe20000011607 */
[----:B------:R-:W-:Y:S01]  /*07d0*/  ULDC UR4, c[0x0][0x150] ;  /* 0x0000540000047ab9 */ /* 0x000fe20000000800 */
[----:B------:R-:W-:Y:S02]  /*07e0*/  IADD3 R9, P0, RZ, -R23, RZ ;  /* 0x80000017ff097210 */ /* 0x000fe40007f1e0ff */
[----:B------:R-:W-:-:S03]  /*07f0*/  I2FP.F32.U32 R0, R4 ;  /* 0x0000000400007245 */ /* 0x000fc60000201000 */
[----:B------:R-:W1:Y:S01]  /*0800*/  LDC.64 R28, c[0x0][0x640] ;  /* 0x00019000ff1c7b82 */ /* 0x000e620000000a00 */
[----:B------:R-:W-:Y:S02]  /*0810*/  IMAD.X R11, RZ, RZ, ~R5, P0 ;  /* 0x000000ffff0b7224 */ /* 0x000fe400000e0e05 */
[----:B------:R-:W-:Y:S01]  /*0820*/  FMUL R0, R0, UR4 ;  /* 0x0000000400007c20 */ /* 0x000fe20008400000 */
[----:B------:R-:W-:Y:S01]  /*0830*/  IMAD.WIDE.U32 R6, R9, R20, R16 ;  /* 0x0000001409067225 */ /* 0x000fe200078e0010 */
[----:B------:R-:W-:-:S03]  /*0840*/  ULDC UR4, c[0x0][0x154] ;  /* 0x0000550000047ab9 */ /* 0x000fc60000000800 */
[----:B------:R-:W-:Y:S01]  /*0850*/  IMAD R8, R11, R20, RZ ;  /* 0x000000140b087224 */ /* 0x000fe200078e02ff */
[----:B------:R-:W2:Y:S01]  /*0860*/  LDC R5, c[0x0][0x144] ;  /* 0x00005100ff057b82 */ /* 0x000ea20000000800 */
[----:B------:R-:W3:Y:S02]  /*0870*/  F2I.U32.TRUNC.NTZ R0, R0 ;  /* 0x0000000000007305 */ /* 0x000ee4000020f000 */
[----:B------:R-:W-:-:S04]  /*0880*/  IMAD R9, R9, R21, R8 ;  /* 0x0000001509097224 */ /* 0x000fc800078e0208 */
[----:B------:R-:W-:Y:S01]  /*0890*/  IMAD.IADD R7, R7, 0x1, R9 ;  /* 0x0000000107077824 */ /* 0x000fe200078e0209 */
[----:B------:R-:W4:Y:S01]  /*08a0*/  LDC R12, c[0x0][0x608] ;  /* 0x00018200ff0c7b82 */ /* 0x000f220000000800 */
[----:B------:R-:W-:-:S03]  /*08b0*/  IMAD.MOV.U32 R9, RZ, RZ, -0x1 ;  /* 0xffffffffff097424 */ /* 0x000fc600078e00ff */
[-CC-:B0-----:R-:W-:Y:S02]  /*08c0*/  SHF.R.U64 R20, R6, R10.reuse, R7.reuse ;  /* 0x0000000a06147219 */ /* 0x181fe40000001207 */
[----:B------:R-:W-:Y:S02]  /*08d0*/  I2FP.F32.U32 R6, R3 ;  /* 0x0000000300067245 */ /* 0x000fe40000201000 */
[----:B------:R-:W0:Y:S01]  /*08e0*/  LDC R26, c[0x0][0x658] ;  /* 0x00019600ff1a7b82 */ /* 0x000e220000000800 */
[----:B-1----:R-:W-:Y:S01]  /*08f0*/  ISETP.NE.U32.AND P0, PT, R28, RZ, PT ;  /* 0x000000ff1c00720c */ /* 0x002fe20003f05070 */
[----:B---3--:R-:W-:Y:S01]  /*0900*/  IMAD.MOV R8, RZ, RZ, -R0 ;  /* 0x000000ffff087224 */ /* 0x008fe200078e0a00 */
[----:B------:R-:W-:Y:S01]  /*0910*/  SHF.R.U32.HI R7, RZ, R10, R7 ;  /* 0x0000000aff077219 */ /* 0x000fe20000011607 */
[----:B------:R-:W-:Y:S01]  /*0920*/  FMUL R6, R6, UR4 ;  /* 0x0000000406067c20 */ /* 0x000fe20008400000 */
[----:B------:R-:W-:-:S03]  /*0930*/  ISETP.NE.AND.EX P0, PT, R29, RZ, PT, P0 ;  /* 0x000000ff1d00720c */ /* 0x000fc60003f05300 */
[----:B------:R-:W1:Y:S01]  /*0940*/  LDC R14, c[0x0][0x148] ;  /* 0x00005200ff0e7b82 */ /* 0x000e620000000800 */
[----:B--2---:R-:W-:-:S07]  /*0950*/  IMAD R0, R5, R8, R4 ;  /* 0x0000000805007224 */ /* 0x004fce00078e0204 */
[----:B------:R-:W2:Y:S01]  /*0960*/  LDC R24, c[0x0][0x600] ;  /* 0x00018000ff187b82 */ /* 0x000ea20000000800 */
[-CC-:B----4-:R-:W-:Y:S02]  /*0970*/  SHF.R.U64 R30, R20, R12.reuse, R7.reuse ;  /* 0x0000000c141e7219 */ /* 0x190fe40000001207 */
[----:B------:R-:W-:Y:S01]  /*0980*/  SHF.R.U32.HI R5, RZ, R12, R7 ;  /* 0x0000000cff057219 */ /* 0x000fe20000011607 */
[----:B------:R-:W-:Y:S01]  /*0990*/  IMAD.MOV.U32 R7, RZ, RZ, 0x1 ;  /* 0x00000001ff077424 */ /* 0x000fe200078e00ff */
[----:B------:R3:W4:Y:S03]  /*09a0*/  F2I.U32.TRUNC.NTZ R12, R6 ;  /* 0x00000006000c7305 */ /* 0x000726000020f000 */
[----:B------:R-:W1:Y:S01]  /*09b0*/  LDC R15, c[0x0][0x648] ;  /* 0x00019200ff0f7b82 */ /* 0x000e620000000800 */
[-C--:B0-----:R-:W-:Y:S02]  /*09c0*/  SHF.L.U32 R4, R9, R26.reuse, RZ ;  /* 0x0000001a09047219 */ /* 0x081fe400000006ff */
[----:B------:R-:W-:-:S02]  /*09d0*/  SHF.R.U64 R32, R30, R26, R5 ;  /* 0x0000001a1e207219 */ /* 0x000fc40000001205 */
[----:B------:R-:W-:Y:S02]  /*09e0*/  LOP3.LUT R11, RZ, R4, RZ, 0x33, !PT ;  /* 0x00000004ff0b7212 */ /* 0x000fe400078e33ff */
[-C--:B------:R-:W-:Y:S01]  /*09f0*/  SHF.R.U32.HI R5, RZ, R26.reuse, R5 ;  /* 0x0000001aff057219 */ /* 0x080fe20000011605 */
[----:B------:R-:W0:Y:S01]  /*0a00*/  LDC R21, c[0x0][0x638] ;  /* 0x00018e00ff157b82 */ /* 0x000e220000000800 */
[----:B------:R-:W-:Y:S01]  /*0a10*/  SHF.L.U32 R10, R7, R26, RZ ;  /* 0x0000001a070a7219 */ /* 0x000fe200000006ff */
[----:B------:R-:W-:-:S06]  /*0a20*/  IMAD.MOV.U32 R4, RZ, RZ, R32 ;  /* 0x000000ffff047224 */ /* 0x000fcc00078e0020 */
[----:B------:R-:W0:Y:S01]  /*0a30*/  LDC R94, c[0x0][0x610] ;  /* 0x00018400ff5e7b82 */ /* 0x000e220000000800 */
[----:B---34-:R-:W-:Y:S05]  /*0a40*/  @!P0 BRA `(.L_x_6) ;  /* 0x0000000000288947 */ /* 0x018fea0003800000 */
[----:B------:R-:W3:Y:S02]  /*0a50*/  LDC R9, c[0x0][0x64c] ;  /* 0x00019300ff097b82 */ /* 0x000ee40000000800 */
[----:B---3--:R-:W-:-:S05]  /*0a60*/  IADD3 R9, P0, R32, R9, RZ ;  /* 0x0000000920097210 */ /* 0x008fca0007f1e0ff */
        /* <DEDUP_REMOVED lines=8> */
.L_x_6:
[----:B-1----:R-:W-:Y:S01]  /*0af0*/  SHF.R.U64 R4, R4, R15, R5 ;  /* 0x0000000f04047219 */ /* 0x002fe20000001205 */
[----:B--2---:R-:W-:Y:S01]  /*0b00*/  VIADD R5, R24, 0xffffffff ;  /* 0xffffffff18057836 */ /* 0x004fe20000000000 */
[----:B------:R-:W-:Y:S01]  /*0b10*/  LOP3.LUT R11, R30, R11, RZ, 0xc0, !PT ;  /* 0x0000000b1e0b7212 */ /* 0x000fe200078ec0ff */
[----:B------:R-:W-:Y:S02]  /*0b20*/  IMAD.MOV R12, RZ, RZ, -R12 ;  /* 0x000000ffff0c7224 */ /* 0x000fe400078e0a0c */
[----:B------:R-:W-:Y:S01]  /*0b30*/  IMAD.MOV R6, RZ, RZ, -R4 ;  /* 0x000000ffff067224 */ /* 0x000fe200078e0a04 */
[----:B------:R-:W-:Y:S01]  /*0b40*/  LOP3.LUT R5, R20, R5, RZ, 0xc0, !PT ;  /* 0x0000000514057212 */ /* 0x000fe200078ec0ff */
[----:B------:R-:W-:Y:S02]  /*0b50*/  @P3 IMAD R0, R14, R12, R3 ;  /* 0x0000000c0e003224 */ /* 0x000fe400078e0203 */
[----:B------:R-:W-:Y:S02]  /*0b60*/  IMAD R11, R10, R4, R11 ;  /* 0x000000040a0b7224 */ /* 0x000fe400078e020b */
[----:B0-----:R-:W-:-:S02]  /*0b70*/  IMAD R3, R6, R21, R32 ;  /* 0x0000001506037224 */ /* 0x001fc400078e0220 */
[----:B------:R-:W-:Y:S02]  /*0b80*/  IMAD R94, R11, R94, R0 ;  /* 0x0000005e0b5e7224 */ /* 0x000fe400078e0200 */
[----:B------:R-:W-:Y:S02]  /*0b90*/  IMAD R3, R3, R24, R5 ;  /* 0x0000001803037224 */ /* 0x000fe400078e0205 */
[----:B------:R-:W-:-:S03]  /*0ba0*/  IMAD.MOV.U32 R0, RZ, RZ, 0x1 ;  /* 0x00000001ff007424 */ /* 0x000fc600078e00ff */
[----:B------:R-:W-:Y:S02]  /*0bb0*/  SEL R90, R3, R94, !P3 ;  /* 0x0000005e035a7207 */ /* 0x000fe40005800000 */
[----:B------:R-:W-:-:S07]  /*0bc0*/  SEL R94, R94, R3, !P3 ;  /* 0x000000035e5e7207 */ /* 0x000fce0005800000 */
.L_x_4:
[----:B------:R-:W-:-:S08]  /*0bd0*/  NOP ;  /* 0x0000000000007918 */ /* 0x000fd00000000000 */
[----:B------:R-:W0:Y:S02]  /*0be0*/  USETMAXREG.TRY_ALLOC.CTAPOOL UP0, 0xe8 ;  /* 0x000000e8000079c8 */ /* 0x000e240008000600 */
[----:B0-----:R-:W-:-:S13]  /*0bf0*/  PLOP3.LUT P0, PT, PT, PT, UP0, 0x80, 0x0 ;  /* 0x000000000000781c */ /* 0x001fda0003f0f008 */
[----:B------:R-:W-:Y:S05]  /*0c00*/  @!P0 BRA `(.L_x_4) ;  /* 0xfffffffc00f08947 */ /* 0x000fea000383ffff */
[----:B------:R-:W-:Y:S01]  /*0c10*/  ULDC.64 UR4, c[0x0][0x598] ;  /* 0x0001660000047ab9 */ /* 0x000fe20000000a00 */
[----:B------:R-:W-:Y:S01]  /*0c20*/  ULDC.64 UR36, c[0x0][0x208] ;  /* 0x0000820000247ab9 */ /* 0x000fe20000000a00 */
[----:B------:R-:W-:-:S04]  /*0c30*/  ISETP.NE.U32.AND P0, PT, RZ, UR4, PT ;  /* 0x00000004ff007c0c */ /* 0x000fc8000bf05070 */
[----:B------:R-:W-:-:S13]  /*0c40*/  ISETP.NE.AND.EX P0, PT, RZ, UR5, PT, P0 ;  /* 0x00000005ff007c0c */ /* 0x000fda000bf05300 */
[----:B------:R-:W-:Y:S05]  /*0c50*/  @!P0 BRA `(.L_x_7) ;  /* 0x00000000001c8947 */ /* 0x000fea0003800000 */
[----:B------:R-:W0:Y:S02]  /*0c60*/  LDC.64 R4, c[0x0][0x598] ;  /* 0x00016600ff047b82 */ /* 0x000e240000000a00 */
[----:B0-----:R-:W2:Y:S02]  /*0c70*/  LDG.E.64 R4, desc[UR36][R4.64] ;  /* 0x0000002404047981 */ /* 0x001ea4000c1e1b00 */
[----:B--2---:R-:W-:-:S04]  /*0c80*/  ISETP.NE.U32.AND P0, PT, R4, RZ, PT ;  /* 0x000000ff0400720c */ /* 0x004fc80003f05070 */
[----:B------:R-:W-:-:S13]  /*0c90*/  ISETP.NE.AND.EX P0, PT, R5, RZ, PT, P0 ;  /* 0x000000ff0500720c */ /* 0x000fda0003f05300 */
[----:B------:R-:W-:Y:S05]  /*0ca0*/  @!P0 BRA `(.L_x_7) ;  /* 0x0000000000088947 */ /* 0x000fea0003800000 */
[----:B------:R0:W5:Y:S01]  /*0cb0*/  LD.E R88, desc[UR36][R4.64] ;  /* 0x0000002404587980 */ /* 0x000162000c101900 */
[----:B------:R-:W-:Y:S05]  /*0cc0*/  BRA `(.L_x_8) ;  /* 0x0000000000247947 */ /* 0x000fea0003800000 */
.L_x_7:
[----:B------:R-:W-:Y:S02]  /*0cd0*/  ULDC.64 UR4, c[0x0][0x588] ;  /* 0x0001620000047ab9 */ /* 0x000fe40000000a00 */
[----:B------:R-:W-:-:S04]  /*0ce0*/  ISETP.NE.U32.AND P0, PT, RZ, UR4, PT ;  /* 0x00000004ff007c0c */ /* 0x000fc8000bf05070 */
[----:B------:R-:W-:-:S13]  /*0cf0*/  ISETP.NE.AND.EX P0, PT, RZ, UR5, PT, P0 ;  /* 0x00000005ff007c0c */ /* 0x000fda000bf05300 */
[----:B------:R-:W-:Y:S05]  /*0d00*/  @!P0 BRA `(.L_x_9) ;  /* 0x00000000000c8947 */ /* 0x000fea0003800000 */
[----:B------:R-:W0:Y:S02]  /*0d10*/  LDC.64 R88, c[0x0][0x588] ;  /* 0x00016200ff587b82 */ /* 0x000e240000000a00 */
[----:B0-----:R1:W5:Y:S01]  /*0d20*/  LDG.E R88, desc[UR36][R88.64] ;  /* 0x0000002458587981 */ /* 0x001362000c1e1900 */
[----:B------:R-:W-:Y:S05]  /*0d30*/  BRA `(.L_x_8) ;  /* 0x0000000000087947 */ /* 0x000fea0003800000 */
.L_x_9:
[----:B------:R-:W-:Y:S02]  /*0d40*/  ULDC UR4, c[0x0][0x580] ;  /* 0x0001600000047ab9 */ /* 0x000fe40000000800 */
[----:B------:R-:W-:-:S07]  /*0d50*/  IMAD.U32 R88, RZ, RZ, UR4 ;  /* 0x00000004ff587e24 */ /* 0x000fce000f8e00ff */
.L_x_8:
[----:B------:R-:W-:Y:S02]  /*0d60*/  ULDC.64 UR4, c[0x0][0x5a0] ;  /* 0x0001680000047ab9 */ /* 0x000fe40000000a00 */
[----:B------:R-:W-:-:S04]  /*0d70*/  ISETP.NE.U32.AND P0, PT, RZ, UR4, PT ;  /* 0x00000004ff007c0c */ /* 0x000fc8000bf05070 */
[----:B------:R-:W-:-:S13]  /*0d80*/  ISETP.NE.AND.EX P0, PT, RZ, UR5, PT, P0 ;  /* 0x00000005ff007c0c */ /* 0x000fda000bf05300 */
[----:B------:R-:W-:Y:S05]  /*0d90*/  @!P0 BRA `(.L_x_10) ;  /* 0x00000000001c8947 */ /* 0x000fea0003800000 */
[----:B0-----:R-:W0:Y:S02]  /*0da0*/  LDC.64 R4, c[0x0][0x5a0] ;  /* 0x00016800ff047b82 */ /* 0x001e240000000a00 */
[----:B0-----:R-:W2:Y:S02]  /*0db0*/  LDG.E.64 R4, desc[UR36][R4.64] ;  /* 0x0000002404047981 */ /* 0x001ea4000c1e1b00 */
[----:B--2---:R-:W-:-:S04]  /*0dc0*/  ISETP.NE.U32.AND P0, PT, R4, RZ, PT ;  /* 0x000000ff0400720c */ /* 0x004fc80003f05070 */
[----:B------:R-:W-:-:S13]  /*0dd0*/  ISETP.NE.AND.EX P0, PT, R5, RZ, PT, P0 ;  /* 0x000000ff0500720c */ /* 0x000fda0003f05300 */
[----:B------:R-:W-:Y:S05]  /*0de0*/  @!P0 BRA `(.L_x_10) ;  /* 0x0000000000088947 */ /* 0x000fea0003800000 */
[----:B-1----:R0:W5:Y:S01]  /*0df0*/  LD.E R89, desc[UR36][R4.64] ;  /* 0x0000002404597980 */ /* 0x002162000c101900 */
[----:B------:R-:W-:Y:S05]  /*0e00*/  BRA `(.L_x_11) ;  /* 0x0000000000247947 */ /* 0x000fea0003800000 */
.L_x_10:
[----:B------:R-:W-:Y:S02]  /*0e10*/  ULDC.64 UR4, c[0x0][0x590] ;  /* 0x0001640000047ab9 */ /* 0x000fe40000000a00 */
[----:B------:R-:W-:-:S04]  /*0e20*/  ISETP.NE.U32.AND P0, PT, RZ, UR4, PT ;  /* 0x00000004ff007c0c */ /* 0x000fc8000bf05070 */
[----:B------:R-:W-:-:S13]  /*0e30*/  ISETP.NE.AND.EX P0, PT, RZ, UR5, PT, P0 ;  /* 0x00000005ff007c0c */ /* 0x000fda000bf05300 */
[----:B------:R-:W-:Y:S05]  /*0e40*/  @!P0 BRA `(.L_x_12) ;  /* 0x00000000000c8947 */ /* 0x000fea0003800000 */
[----:B0-----:R-:W1:Y:S02]  /*0e50*/  LDC.64 R4, c[0x0][0x590] ;  /* 0x00016400ff047b82 */ /* 0x001e640000000a00 */
[----:B-1----:R1:W5:Y:S01]  /*0e60*/  LDG.E R89, desc[UR36][R4.64] ;  /* 0x0000002404597981 */ /* 0x002362000c1e1900 */
[----:B------:R-:W-:Y:S05]  /*0e70*/  BRA `(.L_x_11) ;  /* 0x0000000000087947 */ /* 0x000fea0003800000 */
.L_x_12:
[----:B------:R-:W-:Y:S02]  /*0e80*/  ULDC UR4, c[0x0][0x584] ;  /* 0x0001610000047ab9 */ /* 0x000fe40000000800 */
[----:B-1----:R-:W-:-:S07]  /*0e90*/  IMAD.U32 R89, RZ, RZ, UR4 ;  /* 0x00000004ff597e24 */ /* 0x002fce000f8e00ff */
.L_x_11:
[----:B------:R-:W-:-:S13]  /*0ea0*/  LOP3.LUT P0, RZ, R0, 0xff, RZ, 0xc0, !PT ;  /* 0x000000ff00ff7812 */ /* 0x000fda000780c0ff */
[----:B------:R-:W-:Y:S05]  /*0eb0*/  @!P0 EXIT ;  /* 0x000000000000894d */ /* 0x000fea0003800000 */
[----:B------:R-:W-:Y:S01]  /*0ec0*/  ULDC UR4, c[0x0][0x28c] ;  /* 0x0000a30000047ab9 */ /* 0x000fe20000000800 */
[----:B------:R-:W-:Y:S01]  /*0ed0*/  LOP3.LUT R102, R19, 0x1, RZ, 0xfc, !PT ;  /* 0x0000000113667812 */ /* 0x000fe200078efcff */
[----:B------:R-:W-:Y:S01]  /*0ee0*/  UIADD3 UR4, UR4, 0x3f, URZ ;  /* 0x0000003f04047890 */ /* 0x000fe2000fffe03f */
[----:B------:R-:W-:Y:S01]  /*0ef0*/  UMOV UR38, URZ ;  /* 0x0000003f00267c82 */ /* 0x000fe20008000000 */
[----:B------:R-:W-:Y:S02]  /*0f00*/  UMOV UR39, URZ ;  /* 0x0000003f00277c82 */ /* 0x000fe40008000000 */
[----:B------:R-:W-:-:S04]  /*0f10*/  USHF.R.S32.HI UR5, URZ, 0x1f, UR4 ;  /* 0x0000001f3f057899 */ /* 0x000fc80008011404 */
[----:B------:R-:W-:-:S04]  /*0f20*/  ULEA.HI UR5, UR5, UR4, URZ, 0x6 ;  /* 0x0000000405057291 */ /* 0x000fc8000f8f303f */
[----:B------:R-:W-:-:S12]  /*0f30*/  USHF.R.S32.HI UR40, URZ, 0x6, UR5 ;  /* 0x000000063f287899 */ /* 0x000fd80008011405 */
.L_x_156:
[----:B------:R-:W-:Y:S01]  /*0f40*/  LOP3.LUT R0, R18, 0x80, RZ, 0xc0, !PT ;  /* 0x0000008012007812 */ /* 0x000fe200078ec0ff */
[----:B------:R-:W2:Y:S01]  /*0f50*/  S2UR UR7, SR_CgaCtaId ;  /* 0x00000000000779c3 */ /* 0x000ea20000008800 */
[----:B------:R-:W-:Y:S02]  /*0f60*/  UMOV UR6, 0x400 ;  /* 0x0000040000067882 */ /* 0x000fe40000000000 */
[----:B------:R-:W-:-:S06]  /*0f70*/  SHF.R.U32.HI R0, RZ, 0x7, R0 ;  /* 0x00000007ff007819 */ /* 0x000fcc0000011600 */
[----:B---3--:R-:W3:Y:S01]  /*0f80*/  SHFL.IDX PT, R0, R0, RZ, 0x1f ;  /* 0x00001fff00007589 */ /* 0x008ee200000e0000 */
[----:B--2---:R-:W-:Y:S01]  /*0f90*/  ULEA UR42, UR7, UR6, 0x18 ;  /* 0x00000006072a7291 */ /* 0x004fe2000f8ec03f */
[----:B---3--:R-:W-:-:S13]  /*0fa0*/  R2UR UR4, R0 ;  /* 0x00000000000472ca */ /* 0x008fda00000e0000 */
[----:B------:R-:W-:-:S04]  /*0fb0*/  ULEA.HI UR5, UR4, UR4, URZ, 0x1 ;  /* 0x0000000404057291 */ /* 0x000fc8000f8f083f */
[----:B------:R-:W-:-:S04]  /*0fc0*/  ULOP3.LUT UR5, UR5, 0x7fffe, URZ, 0xc0, !UPT ;  /* 0x0007fffe05057892 */ /* 0x000fc8000f8ec03f */
[----:B------:R-:W-:-:S03]  /*0fd0*/  UIADD3 UR5, UR4, -UR5, URZ ;  /* 0x8000000504057290 */ /* 0x000fc6000fffe03f */
[----:B------:R-:W-:Y:S01]  /*0fe0*/  ULDC UR4, c[0x0][0x28c] ;  /* 0x0000a30000047ab9 */ /* 0x000fe20000000800 */
[----:B------:R-:W-:Y:S01]  /*0ff0*/  ULEA UR5, UR5, UR42, 0xd ;  /* 0x0000002a05057291 */ /* 0x000fe2000f8e683f */
[----:B------:R-:W-:-:S03]  /*1000*/  ISETP.LT.AND P0, PT, RZ, UR4, PT ;  /* 0x00000004ff007c0c */ /* 0x000fc6000bf01270 */
[----:B------:R-:W-:-:S04]  /*1010*/  UIADD3 UR5, UR5, 0x100, URZ ;  /* 0x0000010005057890 */ /* 0x000fc8000fffe03f */
[----:B------:R-:W-:-:S04]  /*1020*/  USHF.R.U32.HI UR5, URZ, 0x4, UR5 ;  /* 0x000000043f057899 */ /* 0x000fc80008011605 */
[----:B------:R-:W-:Y:S02]  /*1030*/  ULOP3.LUT UR41, UR5, 0x3fff, URZ, 0xc0, !UPT ;  /* 0x00003fff05297892 */ /* 0x000fe4000f8ec03f */
[----:B01--45:R-:W-:Y:S10]  /*1040*/  @P0 BRA `(.L_x_13) ;  /* 0x0000000000400947 */ /* 0x033ff40003800000 */
[----:B------:R-:W-:Y:S01]  /*1050*/  MOV R0, 0x0 ;  /* 0x0000000000007802 */ /* 0x000fe20000000f00 */
[----:B------:R-:W-:Y:S01]  /*1060*/  ULDC.64 UR4, c[0x4][0x68] ;  /* 0x01001a0000047ab9 */ /* 0x000fe20000000a00 */
[----:B------:R-:W-:Y:S01]  /*1070*/  ULDC.64 UR6, c[0x4][0x8] ;  /* 0x0100020000067ab9 */ /* 0x000fe20000000a00 */
[----:B01----:R-:W-:Y:S01]  /*1080*/  IMAD.U32 R4, RZ, RZ, UR4 ;  /* 0x00000004ff047e24 */ /* 0x003fe2000f8e00ff */
[----:B------:R0:W1:Y:S01]  /*1090*/  LDC.64 R14, c[0x4][R0] ;  /* 0x01000000000e7b82 */ /* 0x0000620000000a00 */
[----:B------:R-:W-:Y:S01]  /*10a0*/  IMAD.U32 R5, RZ, RZ, UR5 ;  /* 0x00000005ff057e24 */ /* 0x000fe2000f8e00ff */
[----:B------:R-:W-:Y:S01]  /*10b0*/  ULDC.64 UR4, c[0x4][0x70] ;  /* 0x01001c0000047ab9 */ /* 0x000fe20000000a00 */
[----:B------:R-:W-:Y:S02]  /*10c0*/  IMAD.U32 R10, RZ, RZ, UR6 ;  /* 0x00000006ff0a7e24 */ /* 0x000fe4000f8e00ff */
[----:B------:R-:W-:Y:S02]  /*10d0*/  IMAD.U32 R6, RZ, RZ, UR4 ;  /* 0x00000004ff067e24 */ /* 0x000fe4000f8e00ff */
[----:B------:R-:W-:-:S02]  /*10e0*/  IMAD.U32 R7, RZ, RZ, UR5 ;  /* 0x00000005ff077e24 */ /* 0x000fc4000f8e00ff */
[----:B------:R-:W-:Y:S02]  /*10f0*/  IMAD.U32 R11, RZ, RZ, UR7 ;  /* 0x00000007ff0b7e24 */ /* 0x000fe4000f8e00ff */
[----:B------:R-:W-:Y:S02]  /*1100*/  IMAD.MOV.U32 R8, RZ, RZ, 0x1e1 ;  /* 0x000001e1ff087424 */ /* 0x000fe400078e00ff */
[----:B------:R-:W-:Y:S02]  /*1110*/  IMAD.MOV.U32 R12, RZ, RZ, 0x1 ;  /* 0x00000001ff0c7424 */ /* 0x000fe400078e00ff */
[----:B0-----:R-:W-:-:S07]  /*1120*/  IMAD.MOV.U32 R13, RZ, RZ, RZ ;  /* 0x000000ffff0d7224 */ /* 0x001fce00078e00ff */
[----:B------:R-:W-:-:S07]  /*1130*/  LEPC R20, `(.L_x_13) ;  /* 0x000000001014794e */ /* 0x000fce0000000000 */
[----:B-1---5:R-:W-:Y:S05]  /*1140*/  CALL.ABS.NOINC R14 ;  /* 0x000000000e007343 */ /* 0x022fea0003c00000 */
.L_x_13:
[----:B------:R-:W-:-:S13]  /*1150*/  ISETP.NE.AND P0, PT, R102, 0x3, PT ;  /* 0x000000036600780c */ /* 0x000fda0003f05270 */
[----:B------:R-:W-:Y:S05]  /*1160*/  @!P0 BRA `(.L_x_14) ;  /* 0x0000000000048947 */ /* 0x000fea0003800000 */
[----:B------:R-:W-:Y:S01]  /*1170*/  BPT.TRAP 0x1 ;  /* 0x000000040000795c */ /* 0x000fe20000300000 */
.L_x_14:
[----:B------:R-:W-:Y:S02]  /*1180*/  IMAD.U32 R3, RZ, RZ, UR39 ;  /* 0x00000027ff037e24 */ /* 0x000fe4000f8e00ff */
[----:B------:R-:W-:-:S03]  /*1190*/  IMAD.U32 R0, RZ, RZ, UR38 ;  /* 0x00000026ff007e24 */ /* 0x000fc6000f8e00ff */
[----:B------:R-:W-:Y:S02]  /*11a0*/  LEA R3, R3, UR42, 0x3 ;  /* 0x0000002a03037c11 */ /* 0x000fe4000f8e18ff */
[----:B------:R-:W-:-:S04]  /*11b0*/  SHF.L.U32 R0, R0, 0x1f, RZ ;  /* 0x0000001f00007819 */ /* 0x000fc800000006ff */
[----:B------:R2:W3:Y:S01]  /*11c0*/  SYNCS.PHASECHK.TRANS64.TRYWAIT P1, [R3+URZ], R0 ;  /* 0x00000000030075a7 */ /* 0x0004e2000802017f */
[----:B------:R-:W-:Y:S05]  /*11d0*/  @!P0 BRA `(.L_x_15) ;  /* 0x0000000000048947 */ /* 0x000fea0003800000 */
[----:B------:R-:W-:Y:S01]  /*11e0*/  BPT.TRAP 0x1 ;  /* 0x000000040000795c */ /* 0x000fe20000300000 */
.L_x_15:
[----:B---3--:R-:W-:Y:S05]  /*11f0*/  @P1 BRA `(.L_x_16) ;  /* 0x0000000000081947 */ /* 0x008fea0003800000 */
[----:B------:R-:W3:Y:S02]  /*1200*/  SYNCS.PHASECHK.TRANS64.TRYWAIT P1, [R3+URZ], R0 ;  /* 0x00000000030075a7 */ /* 0x000ee4000802017f */
[----:B---3--:R-:W-:Y:S05]  /*1210*/  @!P1 BRA `(.L_x_17) ;  /* 0x0000007800309947 */ /* 0x008fea0003800000 */
.L_x_16:
[----:B------:R-:W-:-:S04]  /*1220*/  UISETP.LT.AND UP0, UPT, UR40, 0x1, UPT ;  /* 0x000000012800788c */ /* 0x000fc8000bf01270 */
[----:B------:R-:W-:-:S04]  /*1230*/  USEL UR4, UR40, 0x1, UP0 ;  /* 0x0000000128047887 */ /* 0x000fc80008000000 */
[----:B------:R-:W-:-:S06]  /*1240*/  UIADD3 UR4, UR40, -UR4, URZ ;  /* 0x8000000428047290 */ /* 0x000fcc000fffe03f */
[----:B--23--:R-:W-:Y:S01]  /*1250*/  IMAD.U32 R0, RZ, RZ, UR4 ;  /* 0x00000004ff007e24 */ /* 0x00cfe2000f8e00ff */
[----:B------:R-:W-:Y:S05]  /*1260*/  WARPSYNC.ALL ;  /* 0x0000000000007948 */ /* 0x000fea0003800000 */
[----:B------:R-:W-:Y:S01]  /*1270*/  ISETP.GE.AND P1, PT, R0, 0x1, PT ;  /* 0x000000010000780c */ /* 0x000fe20003f26270 */
[----:B------:R-:W-:Y:S01]  /*1280*/  UIADD3 UR4, UR42, 0x20100, URZ ;  /* 0x000201002a047890 */ /* 0x000fe2000fffe03f */
[----:B------:R-:W-:Y:S01]  /*1290*/  WARPGROUP.ARRIVE ;  /* 0x00000000000079c5 */ /* 0x000fe20000000000 */
[----:B------:R-:W-:Y:S01]  /*12a0*/  UMOV UR9, 0x40000040 ;  /* 0x4000004000097882 */ /* 0x000fe20000000000 */
[----:B------:R-:W-:Y:S01]  /*12b0*/  UMOV UR11, 0x40000040 ;  /* 0x40000040000b7882 */ /* 0x000fe20000000000 */
[----:B------:R-:W-:-:S04]  /*12c0*/  USHF.R.U32.HI UR4, URZ, 0x4, UR4 ;  /* 0x000000043f047899 */ /* 0x000fc80008011604 */
[----:B------:R-:W-:Y:S02]  /*12d0*/  ULOP3.LUT UR5, UR4, 0x3fff, URZ, 0xc0, !UPT ;  /* 0x00003fff04057892 */ /* 0x000fe4000f8ec03f */
[----:B------:R-:W-:Y:S02]  /*12e0*/  ULOP3.LUT UR4, UR41, 0x10000, URZ, 0xfc, !UPT ;  /* 0x0001000029047892 */ /* 0x000fe4000f8efc3f */
[----:B------:R-:W-:Y:S02]  /*12f0*/  ULOP3.LUT UR5, UR5, 0x10000, URZ, 0xfc, !UPT ;  /* 0x0001000005057892 */ /* 0x000fe4000f8efc3f */
[----:B------:R-:W-:Y:S02]  /*1300*/  ULEA UR7, UR39, UR4, 0xb ;  /* 0x0000000427077291 */ /* 0x000fe4000f8e583f */
[----:B------:R-:W-:Y:S02]  /*1310*/  ULEA UR6, UR39, UR5, 0x9 ;  /* 0x0000000527067291 */ /* 0x000fe4000f8e483f */
[----:B------:R-:W-:-:S03]  /*1320*/  UIADD3 UR12, UR7, 0x400, URZ ;  /* 0x00000400070c7890 */ /* 0x000fc6000fffe03f */
[----:B------:R-:W-:Y:S02]  /*1330*/  UMOV UR8, UR7 ;  /* 0x0000000700087c82 */ /* 0x000fe40008000000 */
[----:B------:R-:W-:Y:S02]  /*1340*/  UMOV UR10, UR6 ;  /* 0x00000006000a7c82 */ /* 0x000fe40008000000 */
[----:B------:R-:W-:Y:S01]  /*1350*/  HGMMA.64x64x16.F32.BF16 R56, gdesc[UR8], RZ, !UPT, gsb0 ;  /* 0x00e00000083879f0 */ /* 0x000fe2000c0018ff */
[----:B------:R-:W-:Y:S01]  /*1360*/  UMOV UR8, UR12 ;  /* 0x0000000c00087c82 */ /* 0x000fe20008000000 */
[----:B------:R-:W-:Y:S01]  /*1370*/  UMOV UR9, 0x40000040 ;  /* 0x4000004000097882 */ /* 0x000fe20000000000 */
[----:B------:R-:W-:Y:S01]  /*1380*/  UIADD3 UR12, UR7, 0x402, URZ ;  /* 0x00000402070c7890 */ /* 0x000fe2000fffe03f */
[----:B------:R-:W-:Y:S02]  /*1390*/  WARPGROUP.DEPBAR.LE gsb0, 0x0 ;  /* 0x00008000000079c5 */ /* 0x000fe40000010000 */
[----:B------:R-:W-:-:S06]  /*13a0*/  WARPGROUP.ARRIVE ;  /* 0x00000000000079c5 */ /* 0x000fcc0000000000 */
[----:B------:R-:W-:Y:S01]  /*13b0*/  HGMMA.64x64x16.F32.BF16 R24, gdesc[UR8], RZ, !UPT, gsb0 ;  /* 0x00e00000081879f0 */ /* 0x000fe2000c0018ff */
[----:B------:R-:W-:Y:S02]  /*13c0*/  UIADD3 UR8, UR7, 0x2, URZ ;  /* 0x0000000207087890 */ /* 0x000fe4000fffe03f */
[----:B------:R-:W-:Y:S01]  /*13d0*/  UIADD3 UR10, UR6, 0x2, URZ ;  /* 0x00000002060a7890 */ /* 0x000fe2000fffe03f */
[----:B------:R-:W-:Y:S01]  /*13e0*/  UMOV UR9, 0x40000040 ;  /* 0x4000004000097882 */ /* 0x000fe20000000000 */
[----:B------:R-:W-:Y:S01]  /*13f0*/  UMOV UR11, 0x40000040 ;  /* 0x40000040000b7882 */ /* 0x000fe20000000000 */
[----:B------:R-:W-:Y:S02]  /*1400*/  WARPGROUP.DEPBAR.LE gsb0, 0x0 ;  /* 0x00008000000079c5 */ /* 0x000fe40000010000 */
[----:B------:R-:W-:-:S06]  /*1410*/  WARPGROUP.ARRIVE ;  /* 0x00000000000079c5 */ /* 0x000fcc0000000000 */
[----:B------:R-:W-:Y:S01]  /*1420*/  HGMMA.64x64x16.F32.BF16 R56, gdesc[UR8], R56, gsb0 ;  /* 0x00e00000083879f0 */ /* 0x000fe20008001838 */
[----:B------:R-:W-:Y:S01]  /*1430*/  UMOV UR8, UR12 ;  /* 0x0000000c00087c82 */ /* 0x000fe20008000000 */
[----:B------:R-:W-:Y:S01]  /*1440*/  UMOV UR9, 0x40000040 ;  /* 0x4000004000097882 */ /* 0x000fe20000000000 */
[----:B------:R-:W-:Y:S01]  /*1450*/  UIADD3 UR12, UR7, 0x404, URZ ;  /* 0x00000404070c7890 */ /* 0x000fe2000fffe03f */
[----:B------:R-:W-:Y:S02]  /*1460*/  WARPGROUP.DEPBAR.LE gsb0, 0x0 ;  /* 0x00008000000079c5 */ /* 0x000fe40000010000 */
[----:B------:R-:W-:-:S06]  /*1470*/  WARPGROUP.ARRIVE ;  /* 0x00000000000079c5 */ /* 0x000fcc0000000000 */
[----:B------:R-:W-:Y:S01]  /*1480*/  HGMMA.64x64x16.F32.BF16 R24, gdesc[UR8], R24, gsb0 ;  /* 0x00e00000081879f0 */ /* 0x000fe20008001818 */
        /* <DEDUP_REMOVED lines=9> */
[----:B------:R-:W-:Y:S02]  /*1520*/  WARPGROUP.DEPBAR.LE gsb0, 0x0 ;  /* 0x00008000000079c5 */ /* 0x000fe40000010000 */
[----:B------:R-:W-:-:S06]  /*1530*/  WARPGROUP.ARRIVE ;  /* 0x00000000000079c5 */ /* 0x000fcc0000000000 */
[----:B------:R-:W-:Y:S01]  /*1540*/  HGMMA.64x64x16.F32.BF16 R24, gdesc[UR8], R24, gsb0 ;  /* 0x00e00000081879f0 */ /* 0x000fe20008001818 */
[----:B------:R-:W-:Y:S02]  /*1550*/  UIADD3 UR8, UR7, 0x6, URZ ;  /* 0x0000000607087890 */ /* 0x000fe4000fffe03f */
[----:B------:R-:W-:Y:S01]  /*1560*/  UIADD3 UR10, UR6, 0x6, URZ ;  /* 0x00000006060a7890 */ /* 0x000fe2000fffe03f */
[----:B------:R-:W-:Y:S01]  /*1570*/  UMOV UR9, 0x40000040 ;  /* 0x4000004000097882 */ /* 0x000fe20000000000 */
[----:B------:R-:W-:Y:S01]  /*1580*/  UMOV UR11, 0x40000040 ;  /* 0x40000040000b7882 */ /* 0x000fe20000000000 */
[----:B------:R-:W-:Y:S01]  /*1590*/  UIADD3 UR7, UR7, 0x406, URZ ;  /* 0x0000040607077890 */ /* 0x000fe2000fffe03f */
[----:B------:R-:W-:Y:S02]  /*15a0*/  WARPGROUP.DEPBAR.LE gsb0, 0x0 ;  /* 0x00008000000079c5 */ /* 0x000fe40000010000 */
[----:B------:R-:W-:-:S06]  /*15b0*/  WARPGROUP.ARRIVE ;  /* 0x00000000000079c5 */ /* 0x000fcc0000000000 */
[----:B------:R-:W-:Y:S01]  /*15c0*/  HGMMA.64x64x16.F32.BF16 R56, gdesc[UR8], R56, gsb0 ;  /* 0x00e00000083879f0 */ /* 0x000fe20008001838 */
[----:B------:R-:W-:Y:S01]  /*15d0*/  UMOV UR8, UR7 ;  /* 0x0000000700087c82 */ /* 0x000fe20008000000 */
[----:B------:R-:W-:Y:S01]  /*15e0*/  UMOV UR9, 0x40000040 ;  /* 0x4000004000097882 */ /* 0x000fe20000000000 */
[----:B------:R-:W-:Y:S02]  /*15f0*/  WARPGROUP.DEPBAR.LE gsb0, 0x0 ;  /* 0x00008000000079c5 */ /* 0x000fe40000010000 */
[----:B------:R-:W-:-:S06]  /*1600*/  WARPGROUP.ARRIVE ;  /* 0x00000000000079c5 */ /* 0x000fcc0000000000 */
[----:B------:R-:W-:Y:S03]  /*1610*/  HGMMA.64x64x16.F32.BF16 R24, gdesc[UR8], R24, gsb0 ;  /* 0x00e00000081879f0 */ /* 0x000fe60008001818 */
[----:B------:R-:W-:Y:S02]  /*1620*/  WARPGROUP.DEPBAR.LE gsb0, 0x0 ;  /* 0x00008000000079c5 */ /* 0x000fe40000010000 */
[----:B------:R-:W-:Y:S05]  /*1630*/  @!P1 BRA `(.L_x_18) ;  /* 0x0000000400789947 */ /* 0x000fea0003800000 */
[----:B------:R-:W-:-:S04]  /*1640*/  UIADD3 UR6, UR39, 0x1, URZ ;  /* 0x0000000127067890 */ /* 0x000fc8000fffe03f */
[----:B------:R-:W-:-:S04]  /*1650*/  UISETP.NE.AND UP0, UPT, UR6, 0x4, UPT ;  /* 0x000000040600788c */ /* 0x000fc8000bf05270 */
[----:B------:R-:W-:Y:S02]  /*1660*/  USEL UR7, URZ, 0x1, UP0 ;  /* 0x000000013f077887 */ /* 0x000fe40008000000 */
[----:B------:R-:W-:Y:S02]  /*1670*/  USEL UR6, UR6, URZ, UP0 ;  /* 0x0000003f06067287 */ /* 0x000fe40008000000 */
[----:B------:R-:W-:-:S06]  /*1680*/  ULOP3.LUT UR7, UR38, UR7, URZ, 0x3c, !UPT ;  /* 0x0000000726077292 */ /* 0x000fcc000f8e3c3f */
[----:B01----:R-:W-:Y:S01]  /*1690*/  IMAD.U32 R5, RZ, RZ, UR7 ;  /* 0x00000007ff057e24 */ /* 0x003fe2000f8e00ff */
[----:B------:R-:W-:-:S06]  /*16a0*/  UMOV UR7, UR39 ;  /* 0x0000002700077c82 */ /* 0x000fcc0008000000 */
.L_x_25:
[----:B01----:R-:W-:Y:S05]  /*16b0*/  @!P0 BRA `(.L_x_19) ;  /* 0x0000000000048947 */ /* 0x003fea0003800000 */
[----:B------:R-:W-:Y:S01]  /*16c0*/  BPT.TRAP 0x1 ;  /* 0x000000040000795c */ /* 0x000fe20000300000 */
.L_x_19:
[----:B------:R-:W0:Y:S01]  /*16d0*/  S2UR UR9, SR_CgaCtaId ;  /* 0x00000000000979c3 */ /* 0x000e220000008800 */
[----:B------:R-:W-:Y:S01]  /*16e0*/  UMOV UR8, 0x400 ;  /* 0x0000040000087882 */ /* 0x000fe20000000000 */
[----:B------:R-:W-:Y:S01]  /*16f0*/  SHF.L.U32 R3, R5, 0x1f, RZ ;  /* 0x0000001f05037819 */ /* 0x000fe200000006ff */
[----:B0-----:R-:W-:-:S04]  /*1700*/  ULEA UR15, UR9, UR8, 0x18 ;  /* 0x00000008090f7291 */ /* 0x001fc8000f8ec03f */
[----:B------:R-:W-:-:S09]  /*1710*/  ULEA UR8, UR6, UR15, 0x3 ;  /* 0x0000000f06087291 */ /* 0x000fd2000f8e183f */
[----:B------:R0:W1:Y:S01]  /*1720*/  SYNCS.PHASECHK.TRANS64.TRYWAIT P1, [UR8], R3 ;  /* 0x00000003ff0075a7 */ /* 0x0000620008020148 */
[----:B------:R-:W-:Y:S05]  /*1730*/  @!P0 BRA `(.L_x_20) ;  /* 0x0000000000048947 */ /* 0x000fea0003800000 */
[----:B------:R-:W-:Y:S01]  /*1740*/  BPT.TRAP 0x1 ;  /* 0x000000040000795c */ /* 0x000fe20000300000 */
.L_x_20:
[----:B-1----:R-:W-:Y:S05]  /*1750*/  @P1 BRA `(.L_x_21) ;  /* 0x0000000000081947 */ /* 0x002fea0003800000 */
[----:B------:R-:W1:Y:S02]  /*1760*/  SYNCS.PHASECHK.TRANS64.TRYWAIT P1, [UR8], R3 ;  /* 0x00000003ff0075a7 */ /* 0x000e640008020148 */
[----:B-1----:R-:W-:Y:S05]  /*1770*/  @!P1 BRA `(.L_x_22) ;  /* 0x0000007000ec9947 */ /* 0x002fea0003800000 */
.L_x_21:
[----:B------:R-:W-:Y:S01]  /*1780*/  ULEA UR12, UR6, UR5, 0x9 ;  /* 0x00000005060c7291 */ /* 0x000fe2000f8e483f */
[----:B------:R-:W-:Y:S01]  /*1790*/  WARPGROUP.ARRIVE ;  /* 0x00000000000079c5 */ /* 0x000fe20000000000 */
[----:B------:R-:W-:Y:S01]  /*17a0*/  ULEA UR13, UR6, UR4, 0xb ;  /* 0x00000004060d7291 */ /* 0x000fe2000f8e583f */
[----:B------:R-:W-:Y:S01]  /*17b0*/  UMOV UR11, 0x40000040 ;  /* 0x40000040000b7882 */ /* 0x000fe20000000000 */
[----:B------:R-:W-:Y:S02]  /*17c0*/  UMOV UR9, 0x40000040 ;  /* 0x4000004000097882 */ /* 0x000fe40000000000 */
[----:B------:R-:W-:Y:S01]  /*17d0*/  UIADD3 UR14, UR13, 0x400, URZ ;  /* 0x000004000d0e7890 */ /* 0x000fe2000fffe03f */
[----:B------:R-:W-:Y:S02]  /*17e0*/  UMOV UR10, UR12 ;  /* 0x0000000c000a7c82 */ /* 0x000fe40008000000 */
[----:B------:R-:W-:Y:S02]  /*17f0*/  UMOV UR8, UR13 ;  /* 0x0000000d00087c82 */ /* 0x000fe40008000000 */
[----:B------:R-:W-:Y:S01]  /*1800*/  HGMMA.64x64x16.F32.BF16 R56, gdesc[UR8], R56, gsb0 ;  /* 0x00e00000083879f0 */ /* 0x000fe20008001838 */
[----:B------:R-:W-:Y:S01]  /*1810*/  UMOV UR9, 0x40000040 ;  /* 0x4000004000097882 */ /* 0x000fe20000000000 */
[----:B------:R-:W-:Y:S01]  /*1820*/  UMOV UR8, UR14 ;  /* 0x0000000e00087c82 */ /* 0x000fe20008000000 */
[----:B------:R-:W-:Y:S01]  /*1830*/  UIADD3 UR14, UR13, 0x402, URZ ;  /* 0x000004020d0e7890 */ /* 0x000fe2000fffe03f */
[----:B------:R-:W-:-:S02]  /*1840*/  WARPGROUP.DEPBAR.LE gsb0, 0x0 ;  /* 0x00008000000079c5 */ /* 0x000fc40000010000 */
        /* <DEDUP_REMOVED lines=42> */
[----:B------:R-:W-:Y:S01]  /*1af0*/  BPT.TRAP 0x1 ;  /* 0x000000040000795c */ /* 0x000fe20000300000 */
.L_x_23:
[----:B------:R-:W-:Y:S01]  /*1b00*/  ULEA UR8, UR7, UR15, 0x3 ;  /* 0x0000000f07087291 */ /* 0x000fe2000f8e183f */
[----:B------:R-:W-:-:S03]  /*1b10*/  ISETP.GT.U32.AND P1, PT, R19, 0x1, PT ;  /* 0x000000011300780c */ /* 0x000fc60003f24070 */
[----:B------:R-:W-:-:S04]  /*1b20*/  UIADD3 UR8, UR8, 0x20, URZ ;  /* 0x0000002008087890 */ /* 0x000fc8000fffe03f */
[----:B------:R-:W-:-:S09]  /*1b30*/  UPRMT UR8, URZ, 0x654, UR8 ;  /* 0x000006543f087896 */ /* 0x000fd20008000008 */
[----:B------:R-:W-:Y:S01]  /*1b40*/  SYNCS.ARRIVE.TRANS64.RED.A1T0 RZ, [UR8], RZ ;  /* 0x000000ffffff79a7 */ /* 0x000fe20008100408 */
[----:B------:R-:W-:Y:S05]  /*1b50*/  @P1 BRA `(.L_x_24) ;  /* 0x0000000000041947 */ /* 0x000fea0003800000 */
[----:B------:R-:W-:Y:S01]  /*1b60*/  BPT.TRAP 0x1 ;  /* 0x000000040000795c */ /* 0x000fe20000300000 */
.L_x_24:
[----:B------:R-:W-:Y:S01]  /*1b70*/  UIADD3 UR6, UR6, 0x1, URZ ;  /* 0x0000000106067890 */ /* 0x000fe2000fffe03f */
[C---:B------:R-:W-:Y:S01]  /*1b80*/  ISETP.GT.AND P1, PT, R0.reuse, 0x1, PT ;  /* 0x000000010000780c */ /* 0x040fe20003f24270 */
[----:B------:R-:W-:Y:S01]  /*1b90*/  UIADD3 UR7, UR7, 0x1, URZ ;  /* 0x0000000107077890 */ /* 0x000fe2000fffe03f */
[----:B------:R-:W-:Y:S01]  /*1ba0*/  VIADD R0, R0, 0xffffffff ;  /* 0xffffffff00007836 */ /* 0x000fe20000000000 */
[----:B------:R-:W-:Y:S02]  /*1bb0*/  UISETP.NE.AND UP0, UPT, UR6, 0x4, UPT ;  /* 0x000000040600788c */ /* 0x000fe4000bf05270 */
[----:B------:R-:W-:Y:S02]  /*1bc0*/  UISETP.NE.AND UP1, UPT, UR7, 0x4, UPT ;  /* 0x000000040700788c */ /* 0x000fe4000bf25270 */
[----:B------:R-:W-:Y:S02]  /*1bd0*/  USEL UR8, URZ, 0x1, UP0 ;  /* 0x000000013f087887 */ /* 0x000fe40008000000 */
[----:B------:R-:W-:-:S02]  /*1be0*/  USEL UR6, UR6, URZ, UP0 ;  /* 0x0000003f06067287 */ /* 0x000fc40008000000 */
[----:B------:R-:W-:Y:S02]  /*1bf0*/  USEL UR7, UR7, URZ, UP1 ;  /* 0x0000003f07077287 */ /* 0x000fe40008800000 */
[----:B------:R-:W-:Y:S01]  /*1c00*/  LOP3.LUT R5, R5, UR8, RZ, 0x3c, !PT ;  /* 0x0000000805057c12 */ /* 0x000fe2000f8e3cff */
[----:B------:R-:W-:Y:S09]  /*1c10*/  @P1 BRA `(.L_x_25) ;  /* 0xfffffff800a41947 */ /* 0x000ff2000383ffff */
.L_x_18:
[----:B------:R-:W2:Y:S02]  /*1c20*/  LDC R0, c[0x0][0x28c] ;  /* 0x0000a300ff007b82 */ /* 0x000ea40000000800 */
[----:B--2---:R-:W-:-:S13]  /*1c30*/  ISETP.GE.AND P1, PT, R0, 0x1, PT ;  /* 0x000000010000780c */ /* 0x004fda0003f26270 */
[----:B------:R-:W-:Y:S05]  /*1c40*/  @!P1 BRA `(.L_x_26) ;  /* 0x0000000000409947 */ /* 0x000fea0003800000 */
[----:B------:R-:W-:Y:S05]  /*1c50*/  @!P0 BRA `(.L_x_27) ;  /* 0x0000000000048947 */ /* 0x000fea0003800000 */
[----:B------:R-:W-:Y:S01]  /*1c60*/  BPT.TRAP 0x1 ;  /* 0x000000040000795c */ /* 0x000fe20000300000 */
.L_x_27:
[----:B------:R-:W2:Y:S01]  /*1c70*/  S2UR UR6, SR_CgaCtaId ;  /* 0x00000000000679c3 */ /* 0x000ea20000008800 */
[----:B------:R-:W-:Y:S01]  /*1c80*/  UISETP.LT.AND UP0, UPT, UR40, 0x1, UPT ;  /* 0x000000012800788c */ /* 0x000fe2000bf01270 */
[----:B------:R-:W-:Y:S01]  /*1c90*/  ISETP.GT.U32.AND P0, PT, R19, 0x1, PT ;  /* 0x000000011300780c */ /* 0x000fe20003f04070 */
[----:B------:R-:W-:Y:S02]  /*1ca0*/  UMOV UR5, 0x400 ;  /* 0x0000040000057882 */ /* 0x000fe40000000000 */
[----:B------:R-:W-:-:S04]  /*1cb0*/  USEL UR4, UR40, 0x1, UP0 ;  /* 0x0000000128047887 */ /* 0x000fc80008000000 */
[----:B------:R-:W-:-:S04]  /*1cc0*/  UIADD3 UR4, UR39, UR40, -UR4 ;  /* 0x0000002827047290 */ /* 0x000fc8000fffe804 */
[----:B------:R-:W-:-:S04]  /*1cd0*/  USHF.L.U32 UR4, UR4, 0x3, URZ ;  /* 0x0000000304047899 */ /* 0x000fc8000800063f */
[----:B------:R-:W-:Y:S02]  /*1ce0*/  ULOP3.LUT UR4, UR4, 0x18, URZ, 0xc0, !UPT ;  /* 0x0000001804047892 */ /* 0x000fe4000f8ec03f */
[----:B--2---:R-:W-:-:S04]  /*1cf0*/  ULEA UR5, UR6, UR5, 0x18 ;  /* 0x0000000506057291 */ /* 0x004fc8000f8ec03f */
[----:B------:R-:W-:-:S04]  /*1d00*/  UIADD3 UR4, UR5, 0x20, UR4 ;  /* 0x0000002005047890 */ /* 0x000fc8000fffe004 */
[----:B------:R-:W-:-:S09]  /*1d10*/  UPRMT UR4, URZ, 0x654, UR4 ;  /* 0x000006543f047896 */ /* 0x000fd20008000004 */
[----:B------:R-:W-:Y:S01]  /*1d20*/  SYNCS.ARRIVE.TRANS64.RED.A1T0 RZ, [UR4], RZ ;  /* 0x000000ffffff79a7 */ /* 0x000fe20008100404 */
[----:B------:R-:W-:Y:S05]  /*1d30*/  @P0 BRA `(.L_x_26) ;  /* 0x0000000000040947 */ /* 0x000fea0003800000 */
[----:B------:R-:W-:Y:S01]  /*1d40*/  BPT.TRAP 0x1 ;  /* 0x000000040000795c */ /* 0x000fe20000300000 */
.L_x_26:
[----:B------:R-:W2:Y:S01]  /*1d50*/  LDC R6, c[0x0][0x288] ;  /* 0x0000a200ff067b82 */ /* 0x000ea20000000800 */
[----:B------:R-:W-:Y:S01]  /*1d60*/  UIADD3 UR39, UR40, UR39, URZ ;  /* 0x0000002728277290 */ /* 0x000fe2000fffe03f */
[----:B01----:R-:W-:Y:S01]  /*1d70*/  LOP3.LUT R5, R18, 0x3, RZ, 0xc0, !PT ;  /* 0x0000000312057812 */ /* 0x003fe200078ec0ff */
[----:B------:R-:W-:Y:S01]  /*1d80*/  IMAD.SHL.U32 R11, R90, 0x40, RZ ;  /* 0x000000405a0b7824 */ /* 0x000fe200078e00ff */
[----:B------:R-:W-:Y:S01]  /*1d90*/  SHF.R.U32.HI R3, RZ, 0x2, R18 ;  /* 0x00000002ff037819 */ /* 0x000fe20000011612 */
[----:B------:R-:W-:Y:S01]  /*1da0*/  USHF.R.U32.HI UR4, URZ, 0x2, UR39 ;  /* 0x000000023f047899 */ /* 0x000fe20008011627 */
[----:B------:R-:W-:Y:S01]  /*1db0*/  LOP3.LUT R4, R18, 0x60, RZ, 0xc0, !PT ;  /* 0x0000006012047812 */ /* 0x000fe200078ec0ff */
[----:B------:R-:W-:Y:S01]  /*1dc0*/  ULDC UR8, c[0x0][0x284] ;  /* 0x0000a10000087ab9 */ /* 0x000fe20000000800 */
[----:B------:R-:W-:Y:S01]  /*1dd0*/  LOP3.LUT R0, R22, 0x1, RZ, 0xc0, !PT ;  /* 0x0000000116007812 */ /* 0x000fe200078ec0ff */
[----:B------:R-:W-:Y:S01]  /*1de0*/  ULOP3.LUT UR4, UR4, 0x1, URZ, 0xc0, !UPT ;  /* 0x0000000104047892 */ /* 0x000fe2000f8ec03f */
[----:B------:R-:W-:Y:S01]  /*1df0*/  LOP3.LUT R3, R3, 0x7, RZ, 0xc0, !PT ;  /* 0x0000000703037812 */ /* 0x000fe200078ec0ff */
[----:B------:R-:W-:Y:S01]  /*1e00*/  UISETP.GT.U32.AND UP1, UPT, UR39, 0x3, UPT ;  /* 0x000000032700788c */ /* 0x000fe2000bf24070 */
[----:B------:R-:W-:Y:S01]  /*1e10*/  SHF.R.U32.HI R4, RZ, 0x1, R4 ;  /* 0x00000001ff047819 */ /* 0x000fe20000011604 */
[----:B------:R-:W-:Y:S01]  /*1e20*/  IMAD.SHL.U32 R8, R0, 0x40, RZ ;  /* 0x0000004000087824 */ /* 0x000fe200078e00ff */
[----:B------:R-:W-:Y:S01]  /*1e30*/  UISETP.NE.U32.AND UP0, UPT, UR4, 0x1, UPT ;  /* 0x000000010400788c */ /* 0x000fe2000bf05070 */
[----:B------:R-:W-:Y:S01]  /*1e40*/  SHF.R.S32.HI R21, RZ, 0x1f, R23 ;  /* 0x0000001fff157819 */ /* 0x000fe20000011417 */
[----:B------:R-:W-:Y:S01]  /*1e50*/  ULDC.64 UR6, c[0x0][0x5d0] ;  /* 0x0001740000067ab9 */ /* 0x000fe20000000a00 */
[--C-:B------:R-:W-:Y:S01]  /*1e60*/  IADD3 R7, RZ, -R4, -R3.reuse ;  /* 0x80000004ff077210 */ /* 0x100fe20007ffe803 */
[----:B------:R-:W-:Y:S01]  /*1e70*/  UISETP.LT.U32.AND UP1, UPT, UR40, 0x4, UP1 ;  /* 0x000000042800788c */ /* 0x000fe20008f21070 */
[----:B------:R-:W-:Y:S01]  /*1e80*/  LOP3.LUT R3, R8, 0x40, R3, 0xe2, !PT ;  /* 0x0000004008037812 */ /* 0x000fe200078ee203 */
[----:B------:R-:W-:Y:S01]  /*1e90*/  UISETP.GT.U32.AND UP0, UPT, UR40, 0x3, !UP0 ;  /* 0x000000032800788c */ /* 0x000fe2000c704070 */
[----:B------:R-:W-:Y:S01]  /*1ea0*/  IMAD R8, R21, UR6, RZ ;  /* 0x0000000615087c24 */ /* 0x000fe2000f8e02ff */
[----:B------:R-:W-:Y:S01]  /*1eb0*/  USEL UR5, URZ, 0x1, !UP1 ;  /* 0x000000013f057887 */ /* 0x000fe2000c800000 */
[----:B------:R-:W-:Y:S01]  /*1ec0*/  IMAD R0, R0, -0x40, R7 ;  /* 0xffffffc000007824 */ /* 0x000fe200078e0207 */
[----:B--2---:R-:W-:Y:S01]  /*1ed0*/  ISETP.GE.AND P0, PT, R11, R6, PT ;  /* 0x000000060b00720c */ /* 0x004fe20003f06270 */
[----:B------:R-:W-:Y:S01]  /*1ee0*/  IMAD R10, R5, -0x2, R6 ;  /* 0xfffffffe050a7824 */ /* 0x000fe200078e0206 */
[----:B------:R-:W-:Y:S01]  /*1ef0*/  USEL UR4, URZ, 0x1, !UP0 ;  /* 0x000000013f047887 */ /* 0x000fe2000c000000 */
[----:B------:R-:W-:Y:S01]  /*1f00*/  IMAD.SHL.U32 R5, R94, 0x100, RZ ;  /* 0x000001005e057824 */ /* 0x000fe200078e00ff */
[----:B------:R-:W-:Y:S01]  /*1f10*/  ULOP3.LUT UR39, UR39, 0x3, URZ, 0xc0, !UPT ;  /* 0x0000000327277892 */ /* 0x000fe2000f8ec03f */
[----:B------:R-:W-:Y:S01]  /*1f20*/  IMAD.SHL.U32 R6, R18, 0x2, RZ ;  /* 0x0000000212067824 */ /* 0x000fe200078e00ff */
[----:B------:R-:W-:Y:S01]  /*1f30*/  ULOP3.LUT UR38, UR4, UR38, UR5, 0x96, !UPT ;  /* 0x0000002604267292 */ /* 0x000fe2000f8e9605 */
[----:B------:R-:W-:Y:S01]  /*1f40*/  IMAD.WIDE R94, R94, 0x100, RZ ;  /* 0x000001005e5e7825 */ /* 0x000fe200078e02ff */
[----:B------:R-:W-:-:S02]  /*1f50*/  ISETP.GE.OR P0, PT, R5, UR8, P0 ;  /* 0x0000000805007c0c */ /* 0x000fc40008706670 */
[----:B------:R-:W-:Y:S01]  /*1f60*/  LOP3.LUT R6, R11, 0x6, R6, 0xf8, !PT ;  /* 0x000000060b067812 */ /* 0x000fe200078ef806 */
[----:B------:R-:W-:Y:S01]  /*1f70*/  IMAD R13, R23, UR7, R8 ;  /* 0x00000007170d7c24 */ /* 0x000fe2000f8e0208 */
[----:B------:R-:W-:Y:S01]  /*1f80*/  LOP3.LUT R113, R94, R3, R4, 0xfe, !PT ;  /* 0x000000035e717212 */ /* 0x000fe200078efe04 */
[----:B------:R-:W-:Y:S01]  /*1f90*/  IMAD.IADD R4, R10, 0x1, -R11 ;  /* 0x000000010a047824 */ /* 0x000fe200078e0a0b */
[----:B------:R-:W-:Y:S02]  /*1fa0*/  SHF.R.S32.HI R7, RZ, 0x1f, R6 ;  /* 0x0000001fff077819 */ /* 0x000fe40000011406 */
[----:B------:R-:W-:Y:S01]  /*1fb0*/  IADD3 R3, -R5, UR8, R0 ;  /* 0x0000000805037c10 */ /* 0x000fe2000fffe100 */
[----:B------:R-:W-:Y:S02]  /*1fc0*/  IMAD.MOV.U32 R0, RZ, RZ, -0x1 ;  /* 0xffffffffff007424 */ /* 0x000fe400078e00ff */
[----:B------:R-:W-:-:S04]  /*1fd0*/  IMAD.WIDE.U32 R8, R23, UR6, R6 ;  /* 0x0000000617087c25 */ /* 0x000fc8000f8e0006 */
[----:B------:R-:W-:Y:S01]  /*1fe0*/  IMAD.IADD R9, R9, 0x1, R13 ;  /* 0x0000000109097824 */ /* 0x000fe200078e020d */
[----:B------:R-:W-:Y:S06]  /*1ff0*/  @P0 BRA `(.L_x_28) ;  /* 0x0000004c007c0947 */ /* 0x000fec0003800000 */
[----:B------:R-:W0:Y:S01]  /*2000*/  LDC.64 R12, c[0x0][0x5c8] ;  /* 0x00017200ff0c7b82 */ /* 0x000e220000000a00 */
[----:B-----5:R-:W-:Y:S01]  /*2010*/  FSETP.NEU.AND P1, PT, R89, RZ, PT ;  /* 0x000000ff5900720b */ /* 0x020fe20003f2d000 */
[----:B------:R-:W-:Y:S01]  /*2020*/  BSSY B0, `(.L_x_28) ;  /* 0x00004dc000007945 */ /* 0x000fe20003800000 */
[----:B------:R-:W-:-:S04]  /*2030*/  ISETP.GT.AND P6, PT, R4, RZ, PT ;  /* 0x000000ff0400720c */ /* 0x000fc80003fc4270 */
[----:B------:R-:W-:Y:S01]  /*2040*/  ISETP.GT.AND P0, PT, R3, RZ, P6 ;  /* 0x000000ff0300720c */ /* 0x000fe20003704270 */
[-C--:B0-----:R-:W-:Y:S02]  /*2050*/  IMAD R10, R95, R12.reuse, RZ ;  /* 0x0000000c5f0a7224 */ /* 0x081fe400078e02ff */
[----:B------:R-:W-:-:S04]  /*2060*/  IMAD.WIDE.U32 R104, R113, R12, R8 ;  /* 0x0000000c71687225 */ /* 0x000fc800078e0008 */
[----:B------:R-:W-:-:S04]  /*2070*/  IMAD R5, R113, R13, R10 ;  /* 0x0000000d71057224 */ /* 0x000fc800078e020a */
[----:B------:R-:W-:Y:S01]  /*2080*/  IMAD.IADD R93, R105, 0x1, R5 ;  /* 0x00000001695d7824 */ /* 0x000fe200078e0205 */
[----:B------:R-:W-:Y:S06]  /*2090*/  @!P1 BRA `(.L_x_29) ;  /* 0x0000003400789947 */ /* 0x000fec0003800000 */
[----:B------:R-:W0:Y:S01]  /*20a0*/  LDC.64 R14, c[0x0][0x5b8] ;  /* 0x00016e00ff0e7b82 */ /* 0x000e220000000a00 */
[----:B------:R-:W-:-:S07]  /*20b0*/  ULDC.64 UR4, c[0x0][0x5c0] ;  /* 0x0001700000047ab9 */ /* 0x000fce0000000a00 */
[----:B------:R-:W1:Y:S08]  /*20c0*/  LDC.64 R96, c[0x0][0x5b0] ;  /* 0x00016c00ff607b82 */ /* 0x000e700000000a00 */
[----:B------:R-:W2:Y:S01]  /*20d0*/  LDC.64 R10, c[0x0][0x5a8] ;  /* 0x00016a00ff0a7b82 */ /* 0x000ea20000000a00 */
[-C--:B0-----:R-:W-:Y:S02]  /*20e0*/  IMAD R8, R21, R14.reuse, RZ ;  /* 0x0000000e15087224 */ /* 0x081fe400078e02ff */
[----:B------:R-:W-:-:S04]  /*20f0*/  IMAD.WIDE.U32 R20, R23, R14, R6 ;  /* 0x0000000e17147225 */ /* 0x000fc800078e0006 */
[----:B------:R-:W-:Y:S02]  /*2100*/  IMAD R103, R23, R15, R8 ;  /* 0x0000000f17677224 */ /* 0x000fe400078e0208 */
[-C--:B-1----:R-:W-:Y:S02]  /*2110*/  IMAD R8, R95, R96.reuse, RZ ;  /* 0x000000605f087224 */ /* 0x082fe400078e02ff */
[----:B------:R-:W-:Y:S01]  /*2120*/  IMAD.MOV.U32 R90, RZ, RZ, R20 ;  /* 0x000000ffff5a7224 */ /* 0x000fe200078e0014 */
[----:B------:R-:W-:Y:S01]  /*2130*/  IADD3 R91, R21, R103, RZ ;  /* 0x00000067155b7210 */ /* 0x000fe20007ffe0ff */
[C---:B------:R-:W-:Y:S02]  /*2140*/  IMAD R109, R113.reuse, R97, R8 ;  /* 0x00000061716d7224 */ /* 0x040fe400078e0208 */
[----:B------:R-:W-:-:S04]  /*2150*/  IMAD.WIDE.U32 R8, R113, R96, R90 ;  /* 0x0000006071087225 */ /* 0x000fc800078e005a */
[----:B------:R-:W-:Y:S01]  /*2160*/  IMAD.IADD R5, R9, 0x1, R109 ;  /* 0x0000000109057824 */ /* 0x000fe200078e026d */
[----:B--2---:R-:W-:-:S04]  /*2170*/  LEA R98, P1, R8, R10, 0x1 ;  /* 0x0000000a08627211 */ /* 0x004fc800078208ff */
[----:B------:R-:W-:-:S05]  /*2180*/  LEA.HI.X R99, R8, R11, R5, 0x1, P1 ;  /* 0x0000000b08637211 */ /* 0x000fca00008f0c05 */
[----:B------:R-:W2:Y:S01]  /*2190*/  @P0 LDG.E.LTC128B.U16 R5, desc[UR36][R98.64] ;  /* 0x0000002462050981 */ /* 0x000ea2000c1e1520 */
[----:B------:R-:W-:Y:S01]  /*21a0*/  ISETP.GT.AND P4, PT, R4, 0x1, PT ;  /* 0x000000010400780c */ /* 0x000fe20003f84270 */
[----:B------:R-:W-:Y:S01]  /*21b0*/  IMAD.WIDE.U32 R8, R113, R96, R6 ;  /* 0x0000006071087225 */ /* 0x000fe200078e0006 */
[----:B------:R-:W-:Y:S02]  /*21c0*/  BSSY B1, `(.L_x_30) ;  /* 0x0000013000017945 */ /* 0x000fe40003800000 */
[----:B------:R-:W-:Y:S01]  /*21d0*/  P2R R107, PR, RZ, 0x10 ;  /* 0x00000010ff6b7803 */ /* 0x000fe20000000000 */
[----:B------:R-:W-:Y:S02]  /*21e0*/  IMAD.IADD R9, R109, 0x1, R9 ;  /* 0x000000016d097824 */ /* 0x000fe400078e0209 */
[----:B------:R-:W-:-:S04]  /*21f0*/  IMAD.WIDE.U32 R100, R23, R14, R8 ;  /* 0x0000000e17647225 */ /* 0x000fc800078e0008 */
[----:B------:R-:W-:Y:S01]  /*2200*/  IMAD.IADD R9, R103, 0x1, R101 ;  /* 0x0000000167097824 */ /* 0x000fe200078e0265 */
[----:B------:R-:W-:Y:S02]  /*2210*/  LEA R8, P2, R100, R10, 0x1 ;  /* 0x0000000a64087211 */ /* 0x000fe400078408ff */
[----:B------:R-:W-:Y:S02]  /*2220*/  SHF.L.U64.HI R101, R96, 0x3, R97 ;  /* 0x0000000360657819 */ /* 0x000fe40000010261 */
[----:B------:R-:W-:Y:S01]  /*2230*/  LEA.HI.X R9, R100, R11, R9, 0x1, P2 ;  /* 0x0000000b64097211 */ /* 0x000fe200010f0c09 */
[----:B------:R-:W-:Y:S02]  /*2240*/  IMAD.SHL.U32 R100, R96, 0x8, RZ ;  /* 0x0000000860647824 */ /* 0x000fe400078e00ff */
[----:B--2---:R-:W-:-:S04]  /*2250*/  IMAD.U32 R92, R5, 0x10000, RZ ;  /* 0x00010000055c7824 */ /* 0x004fc800078e00ff */
[----:B------:R-:W-:Y:S01]  /*2260*/  FMUL R15, R92, R89 ;  /* 0x000000595c0f7220 */ /* 0x000fe20000400000 */
[----:B------:R-:W-:-:S03]  /*2270*/  LEA R92, P1, R104, UR4, 0x1 ;  /* 0x00000004685c7c11 */ /* 0x000fc6000f8208ff */
[----:B------:R-:W-:Y:S01]  /*2280*/  FFMA R15, R56, R88, R15 ;  /* 0x00000058380f7223 */ /* 0x000fe2000000000f */
[----:B------:R-:W-:Y:S02]  /*2290*/  LEA.HI.X R93, R104, UR5, R93, 0x1, P1 ;  /* 0x00000005685d7c11 */ /* 0x000fe400088f0c5d */
[----:B------:R-:W-:Y:S02]  /*22a0*/  ISETP.GT.AND P1, PT, R3, RZ, P4 ;  /* 0x000000ff0300720c */ /* 0x000fe40002724270 */
[----:B------:R-:W-:-:S05]  /*22b0*/  F2FP.BF16.F32.PACK_AB R15, RZ, R15 ;  /* 0x0000000fff0f723e */ /* 0x000fca00000010ff */
[----:B------:R0:W-:Y:S06]  /*22c0*/  @P0 STG.E.U16 desc[UR36][R92.64], R15 ;  /* 0x0000000f5c000986 */ /* 0x0001ec000c101524 */
[----:B------:R-:W-:Y:S05]  /*22d0*/  @!P1 BRA `(.L_x_31) ;  /* 0x0000000000049947 */ /* 0x000fea0003800000 */
[----:B------:R1:W5:Y:S02]  /*22e0*/  LDG.E.LTC128B.U16 R5, desc[UR36][R8.64+0x2] ;  /* 0x0000022408057981 */ /* 0x000364000c1e1520 */
.L_x_31:
[----:B------:R-:W-:Y:S05]  /*22f0*/  BSYNC B1 ;  /* 0x0000000000017941 */ /* 0x000fea0003800000 */
.L_x_30:
[----:B------:R-:W-:Y:S01]  /*2300*/  IMAD.WIDE.U32 R104, R113, R96, R100 ;  /* 0x0000006071687225 */ /* 0x000fe200078e0064 */
[----:B------:R-:W-:-:S03]  /*2310*/  ISETP.GT.AND P0, PT, R3, 0x8, P6 ;  /* 0x000000080300780c */ /* 0x000fc60003704270 */
[----:B-----5:R-:W-:Y:S01]  /*2320*/  IMAD.U32 R56, R5, 0x10000, RZ ;  /* 0x0001000005387824 */ /* 0x020fe200078e00ff */
[----:B0-----:R-:W-:Y:S01]  /*2330*/  IADD3 R15, P2, R20, R104, RZ ;  /* 0x00000068140f7210 */ /* 0x001fe20007f5e0ff */
[----:B------:R-:W-:Y:S02]  /*2340*/  IMAD.IADD R109, R109, 0x1, R105 ;  /* 0x000000016d6d7824 */ /* 0x000fe400078e0269 */
[----:B------:R-:W-:Y:S02]  /*2350*/  FMUL R56, R56, R89 ;  /* 0x0000005938387220 */ /* 0x000fe40000400000 */
[----:B------:R-:W-:Y:S02]  /*2360*/  IMAD.X R98, R109, 0x1, R91, P2 ;  /* 0x000000016d627824 */ /* 0x000fe400010e065b */
[----:B------:R-:W-:Y:S01]  /*2370*/  FFMA R57, R57, R88, R56 ;  /* 0x0000005839397223 */ /* 0x000fe20000000038 */
[----:B------:R-:W-:-:S04]  /*2380*/  LEA R56, P2, R15, R10, 0x1 ;  /* 0x0000000a0f387211 */ /* 0x000fc800078408ff */
[----:B------:R-:W-:Y:S02]  /*2390*/  F2FP.BF16.F32.PACK_AB R99, RZ, R57 ;  /* 0x00000039ff63723e */ /* 0x000fe400000010ff */
[----:B------:R-:W-:Y:S02]  /*23a0*/  LEA.HI.X R57, R15, R11, R98, 0x1, P2 ;  /* 0x0000000b0f397211 */ /* 0x000fe400010f0c62 */
[----:B------:R-:W-:Y:S01]  /*23b0*/  PRMT R15, R5, 0x7610, R15 ;  /* 0x00007610050f7816 */ /* 0x000fe2000000000f */
[----:B------:R0:W-:Y:S05]  /*23c0*/  @P1 STG.E.U16 desc[UR36][R92.64+0x2], R99 ;  /* 0x000002635c001986 */ /* 0x0001ea000c101524 */
[----:B------:R2:W3:Y:S01]  /*23d0*/  @P0 LDG.E.LTC128B.U16 R15, desc[UR36][R56.64] ;  /* 0x00000024380f0981 */ /* 0x0004e2000c1e1520 */
[----:B------:R-:W-:Y:S01]  /*23e0*/  IADD3 R104, P1, R6, R104, RZ ;  /* 0x0000006806687210 */ /* 0x000fe20007f3e0ff */
[----:B------:R-:W-:Y:S01]  /*23f0*/  BSSY B1, `(.L_x_32) ;  /* 0x0000012000017945 */ /* 0x000fe20003800000 */
[----:B------:R-:W-:-:S03]  /*2400*/  SHF.L.U64.HI R111, R12, 0x4, R13 ;  /* 0x000000040c6f7819 */ /* 0x000fc6000001020d */
[----:B------:R-:W-:Y:S01]  /*2410*/  IMAD.X R105, R7, 0x1, R109, P1 ;  /* 0x0000000107697824 */ /* 0x000fe200008e066d */
[----:B------:R-:W-:Y:S01]  /*2420*/  ISETP.GT.AND P1, PT, R3, 0x8, P4 ;  /* 0x000000080300780c */ /* 0x000fe20002724270 */
[----:B------:R-:W-:Y:S02]  /*2430*/  IMAD.SHL.U32 R109, R12, 0x10, RZ ;  /* 0x000000100c6d7824 */ /* 0x000fe400078e00ff */
[----:B------:R-:W-:-:S03]  /*2440*/  IMAD.WIDE.U32 R104, R23, R14, R104 ;  /* 0x0000000e17687225 */ /* 0x000fc600078e0068 */
[----:B--2---:R-:W-:Y:S01]  /*2450*/  LEA R56, P3, R104, R10, 0x1 ;  /* 0x0000000a68387211 */ /* 0x004fe200078608ff */
[----:B---3--:R-:W-:-:S04]  /*2460*/  IMAD.U32 R98, R15, 0x10000, RZ ;  /* 0x000100000f627824 */ /* 0x008fc800078e00ff */
[----:B------:R-:W-:Y:S01]  /*2470*/  FMUL R5, R98, R89 ;  /* 0x0000005962057220 */ /* 0x000fe20000400000 */
[----:B------:R-:W-:-:S03]  /*2480*/  IADD3 R98, P2, R109, R92, RZ ;  /* 0x0000005c6d627210 */ /* 0x000fc60007f5e0ff */
[----:B------:R-:W-:Y:S01]  /*2490*/  FFMA R5, R58, R88, R5 ;  /* 0x000000583a057223 */ /* 0x000fe20000000005 */
[----:B------:R-:W-:Y:S02]  /*24a0*/  IMAD.IADD R58, R103, 0x1, R105 ;  /* 0x00000001673a7824 */ /* 0x000fe400078e0269 */
[----:B0-----:R-:W-:Y:S02]  /*24b0*/  IMAD.X R99, R111, 0x1, R93, P2 ;  /* 0x000000016f637824 */ /* 0x001fe400010e065d */
[----:B------:R-:W-:Y:S02]  /*24c0*/  F2FP.BF16.F32.PACK_AB R5, RZ, R5 ;  /* 0x00000005ff05723e */ /* 0x000fe400000010ff */
[----:B------:R-:W-:-:S03]  /*24d0*/  LEA.HI.X R57, R104, R11, R58, 0x1, P3 ;  /* 0x0000000b68397211 */ /* 0x000fc600018f0c3a */
[----:B------:R0:W-:Y:S01]  /*24e0*/  @P0 STG.E.U16 desc[UR36][R98.64], R5 ;  /* 0x0000000562000986 */ /* 0x0001e2000c101524 */
[----:B------:R-:W-:Y:S05]  /*24f0*/  @!P1 BRA `(.L_x_33) ;  /* 0x0000000000049947 */ /* 0x000fea0003800000 */
[----:B------:R2:W5:Y:S02]  /*2500*/  LDG.E.LTC128B.U16 R15, desc[UR36][R56.64+0x2] ;  /* 0x00000224380f7981 */ /* 0x000564000c1e1520 */
.L_x_33:
[----:B------:R-:W-:Y:S05]  /*2510*/  BSYNC B1 ;  /* 0x0000000000017941 */ /* 0x000fea0003800000 */
.L_x_32:
[C---:B-----5:R-:W-:Y:S01]  /*2520*/  IMAD.U32 R58, R15.reuse, 0x10000, RZ ;  /* 0x000100000f3a7824 */ /* 0x060fe200078e00ff */
[----:B------:R-:W-:Y:S01]  /*2530*/  ISETP.GT.AND P4, PT, R4, 0x8, PT ;  /* 0x000000080400780c */ /* 0x000fe20003f84270 */
[----:B------:R-:W-:Y:S01]  /*2540*/  BSSY B1, `(.L_x_34) ;  /* 0x000000d000017945 */ /* 0x000fe20003800000 */
[----:B------:R-:W-:Y:S01]  /*2550*/  PRMT R104, R15, 0x7610, R104 ;  /* 0x000076100f687816 */ /* 0x000fe20000000068 */
[----:B------:R-:W-:Y:S01]  /*2560*/  FMUL R58, R58, R89 ;  /* 0x000000593a3a7220 */ /* 0x000fe20000400000 */
[----:B------:R-:W-:Y:S02]  /*2570*/  ISETP.GT.AND P0, PT, R3, RZ, P4 ;  /* 0x000000ff0300720c */ /* 0x000fe40002704270 */
[----:B------:R-:W-:Y:S01]  /*2580*/  P2R R108, PR, RZ, 0x10 ;  /* 0x00000010ff6c7803 */ /* 0x000fe20000000000 */
[----:B------:R-:W-:Y:S01]  /*2590*/  FFMA R58, R59, R88, R58 ;  /* 0x000000583b3a7223 */ /* 0x000fe2000000003a */
[----:B------:R-:W-:-:S04]  /*25a0*/  IMAD.MOV.U32 R59, RZ, RZ, R99 ;  /* 0x000000ffff3b7224 */ /* 0x000fc800078e0063 */
[----:B------:R-:W-:-:S04]  /*25b0*/  F2FP.BF16.F32.PACK_AB R58, RZ, R58 ;  /* 0x0000003aff3a723e */ /* 0x000fc800000010ff */
[----:B0-----:R-:W-:Y:S01]  /*25c0*/  PRMT R5, R58, 0x7610, R5 ;  /* 0x000076103a057816 */ /* 0x001fe20000000005 */
[----:B------:R-:W-:-:S05]  /*25d0*/  IMAD.MOV.U32 R58, RZ, RZ, R98 ;  /* 0x000000ffff3a7224 */ /* 0x000fca00078e0062 */
[----:B------:R0:W-:Y:S01]  /*25e0*/  @P1 STG.E.U16 desc[UR36][R58.64+0x2], R5 ;  /* 0x000002053a001986 */ /* 0x0001e2000c101524 */
[----:B------:R-:W-:Y:S05]  /*25f0*/  @!P0 BRA `(.L_x_35) ;  /* 0x0000000000048947 */ /* 0x000fea0003800000 */
[----:B------:R3:W5:Y:S02]  /*2600*/  LDG.E.LTC128B.U16 R104, desc[UR36][R8.64+0x10] ;  /* 0x0000102408687981 */ /* 0x000764000c1e1520 */
.L_x_35:
[----:B------:R-:W-:Y:S05]  /*2610*/  BSYNC B1 ;  /* 0x0000000000017941 */ /* 0x000fea0003800000 */
.L_x_34:
[----:B-----5:R-:W-:Y:S01]  /*2620*/  IMAD.U32 R106, R104, 0x10000, RZ ;  /* 0x00010000686a7824 */ /* 0x020fe200078e00ff */
[C---:B------:R-:W-:Y:S01]  /*2630*/  SHF.L.U64.HI R15, R12.reuse, 0x8, R13 ;  /* 0x000000080c0f7819 */ /* 0x040fe2000001020d */
[----:B0-----:R-:W-:Y:S01]  /*2640*/  IMAD.SHL.U32 R5, R12, 0x100, RZ ;  /* 0x000001000c057824 */ /* 0x001fe200078e00ff */
[----:B------:R-:W-:Y:S01]  /*2650*/  ISETP.GT.AND P3, PT, R4, 0x9, PT ;  /* 0x000000090400780c */ /* 0x000fe20003f64270 */
[----:B------:R-:W-:Y:S01]  /*2660*/  FMUL R105, R106, R89 ;  /* 0x000000596a697220 */ /* 0x000fe20000400000 */
[----:B------:R-:W-:Y:S02]  /*2670*/  BSSY B1, `(.L_x_36) ;  /* 0x000000a000017945 */ /* 0x000fe40003800000 */
[----:B------:R-:W-:Y:S01]  /*2680*/  IADD3 R12, P1, P2, R5, R92, R109 ;  /* 0x0000005c050c7210 */ /* 0x000fe20007a3e06d */
[----:B------:R-:W-:-:S03]  /*2690*/  FFMA R105, R60, R88, R105 ;  /* 0x000000583c697223 */ /* 0x000fc60000000069 */
[----:B------:R-:W-:Y:S02]  /*26a0*/  IADD3.X R13, R15, R93, R111, P1, P2 ;  /* 0x0000005d0f0d7210 */ /* 0x000fe40000fe446f */
[----:B------:R-:W-:Y:S02]  /*26b0*/  F2FP.BF16.F32.PACK_AB R60, RZ, R105 ;  /* 0x00000069ff3c723e */ /* 0x000fe400000010ff */
[----:B------:R-:W-:Y:S02]  /*26c0*/  ISETP.GT.AND P1, PT, R3, RZ, P3 ;  /* 0x000000ff0300720c */ /* 0x000fe40001f24270 */
[----:B------:R-:W-:Y:S01]  /*26d0*/  P2R R105, PR, RZ, 0x8 ;  /* 0x00000008ff697803 */ /* 0x000fe20000000000 */
[----:B------:R0:W-:Y:S10]  /*26e0*/  @P0 STG.E.U16 desc[UR36][R92.64+0x10], R60 ;  /* 0x0000103c5c000986 */ /* 0x0001f4000c101524 */
[----:B------:R-:W-:Y:S05]  /*26f0*/  @!P1 BRA `(.L_x_37) ;  /* 0x0000000000049947 */ /* 0x000fea0003800000 */
[----:B------:R4:W5:Y:S02]  /*2700*/  LDG.E.LTC128B.U16 R104, desc[UR36][R8.64+0x12] ;  /* 0x0000122408687981 */ /* 0x000964000c1e1520 */
.L_x_37:
[----:B------:R-:W-:Y:S05]  /*2710*/  BSYNC B1 ;  /* 0x0000000000017941 */ /* 0x000fea0003800000 */
.L_x_36:
[----:B0----5:R-:W-:Y:S01]  /*2720*/  IMAD.U32 R60, R104, 0x10000, RZ ;  /* 0x00010000683c7824 */ /* 0x021fe200078e00ff */
[----:B------:R-:W-:Y:S01]  /*2730*/  ISETP.GT.AND P0, PT, R3, 0x8, P4 ;  /* 0x000000080300780c */ /* 0x000fe20002704270 */
[----:B------:R-:W-:Y:S02]  /*2740*/  BSSY B1, `(.L_x_38) ;  /* 0x000000a000017945 */ /* 0x000fe40003800000 */
[----:B------:R-:W-:-:S04]  /*2750*/  FMUL R60, R60, R89 ;  /* 0x000000593c3c7220 */ /* 0x000fc80000400000 */
[----:B------:R-:W-:Y:S01]  /*2760*/  FFMA R60, R61, R88, R60 ;  /* 0x000000583d3c7223 */ /* 0x000fe2000000003c */
[----:B------:R-:W-:-:S04]  /*2770*/  @P1 IMAD.MOV.U32 R61, RZ, RZ, R93 ;  /* 0x000000ffff3d1224 */ /* 0x000fc800078e005d */
[----:B------:R-:W-:-:S04]  /*2780*/  F2FP.BF16.F32.PACK_AB R60, RZ, R60 ;  /* 0x0000003cff3c723e */ /* 0x000fc800000010ff */
[----:B------:R-:W-:Y:S01]  /*2790*/  PRMT R106, R60, 0x7610, R106 ;  /* 0x000076103c6a7816 */ /* 0x000fe2000000006a */
[----:B------:R-:W-:-:S05]  /*27a0*/  @P1 IMAD.MOV.U32 R60, RZ, RZ, R92 ;  /* 0x000000ffff3c1224 */ /* 0x000fca00078e005c */
[----:B------:R0:W-:Y:S01]  /*27b0*/  @P1 STG.E.U16 desc[UR36][R60.64+0x12], R106 ;  /* 0x0000126a3c001986 */ /* 0x0001e2000c101524 */
[----:B------:R-:W-:Y:S05]  /*27c0*/  @!P0 BRA `(.L_x_39) ;  /* 0x0000000000048947 */ /* 0x000fea0003800000 */
[----:B------:R0:W5:Y:S02]  /*27d0*/  LDG.E.LTC128B.U16 R104, desc[UR36][R56.64+0x10] ;  /* 0x0000102438687981 */ /* 0x000164000c1e1520 */
.L_x_39:
[----:B------:R-:W-:Y:S05]  /*27e0*/  BSYNC B1 ;  /* 0x0000000000017941 */ /* 0x000fea0003800000 */
.L_x_38:
[----:B0----5:R-:W-:Y:S01]  /*27f0*/  IMAD.U32 R60, R104, 0x10000, RZ ;  /* 0x00010000683c7824 */ /* 0x021fe200078e00ff */
[----:B------:R-:W-:Y:S01]  /*2800*/  ISETP.GT.AND P1, PT, R3, 0x8, P3 ;  /* 0x000000080300780c */ /* 0x000fe20001f24270 */
[----:B------:R-:W-:Y:S02]  /*2810*/  BSSY B1, `(.L_x_40) ;  /* 0x0000007000017945 */ /* 0x000fe40003800000 */
[----:B------:R-:W-:-:S04]  /*2820*/  FMUL R61, R60, R89 ;  /* 0x000000593c3d7220 */ /* 0x000fc80000400000 */
[----:B------:R-:W-:-:S05]  /*2830*/  FFMA R61, R62, R88, R61 ;  /* 0x000000583e3d7223 */ /* 0x000fca000000003d */
[----:B------:R-:W-:-:S05]  /*2840*/  F2FP.BF16.F32.PACK_AB R61, RZ, R61 ;  /* 0x0000003dff3d723e */ /* 0x000fca00000010ff */
[----:B------:R0:W-:Y:S01]  /*2850*/  @P0 STG.E.U16 desc[UR36][R58.64+0x10], R61 ;  /* 0x0000103d3a000986 */ /* 0x0001e2000c101524 */
[----:B------:R-:W-:Y:S05]  /*2860*/  @!P1 BRA `(.L_x_41) ;  /* 0x0000000000049947 */ /* 0x000fea0003800000 */
[----:B------:R0:W5:Y:S02]  /*2870*/  LDG.E.LTC128B.U16 R104, desc[UR36][R56.64+0x12] ;  /* 0x0000122438687981 */ /* 0x000164000c1e1520 */
.L_x_41:
[----:B------:R-:W-:Y:S05]  /*2880*/  BSYNC B1 ;  /* 0x0000000000017941 */ /* 0x000fea0003800000 */
.L_x_40:
[----:B-----5:R-:W-:Y:S01]  /*2890*/  IMAD.U32 R60, R104, 0x10000, RZ ;  /* 0x00010000683c7824 */ /* 0x020fe200078e00ff */
[----:B------:R-:W-:Y:S01]  /*28a0*/  IADD3 R113, P0, R113, 0x80, RZ ;  /* 0x0000008071717810 */ /* 0x000fe20007f1e0ff */
[----:B------:R-:W-:Y:S01]  /*28b0*/  BSSY B1, `(.L_x_42) ;  /* 0x000000b000017945 */ /* 0x000fe20003800000 */
[----:B------:R-:W-:Y:S01]  /*28c0*/  ISETP.GT.AND P2, PT, R4, 0x10, PT ;  /* 0x000000100400780c */ /* 0x000fe20003f44270 */
[----:B------:R-:W-:Y:S02]  /*28d0*/  FMUL R60, R60, R89 ;  /* 0x000000593c3c7220 */ /* 0x000fe40000400000 */
[----:B------:R-:W-:Y:S01]  /*28e0*/  IMAD.X R95, RZ, RZ, R95, P0 ;  /* 0x000000ffff5f7224 */ /* 0x000fe200000e065f */
[----:B------:R-:W-:Y:S01]  /*28f0*/  ISETP.GT.AND P0, PT, R3, RZ, P2 ;  /* 0x000000ff0300720c */ /* 0x000fe20001704270 */
[----:B------:R-:W-:Y:S01]  /*2900*/  FFMA R60, R63, R88, R60 ;  /* 0x000000583f3c7223 */ /* 0x000fe2000000003c */
[----:B------:R-:W-:-:S04]  /*2910*/  P2R R106, PR, RZ, 0x4 ;  /* 0x00000004ff6a7803 */ /* 0x000fc80000000000 */
[----:B------:R-:W-:-:S05]  /*2920*/  F2FP.BF16.F32.PACK_AB R60, RZ, R60 ;  /* 0x0000003cff3c723e */ /* 0x000fca00000010ff */
[----:B------:R0:W-:Y:S02]  /*2930*/  @P1 STG.E.U16 desc[UR36][R58.64+0x12], R60 ;  /* 0x0000123c3a001986 */ /* 0x0001e4000c101524 */
[----:B------:R-:W-:Y:S05]  /*2940*/  @!P0 BRA `(.L_x_43) ;  /* 0x0000000000048947 */ /* 0x000fea0003800000 */
[----:B------:R0:W5:Y:S02]  /*2950*/  LDG.E.LTC128B.U16 R104, desc[UR36][R8.64+0x20] ;  /* 0x0000202408687981 */ /* 0x000164000c1e1520 */
.L_x_43:
[----:B------:R-:W-:Y:S05]  /*2960*/  BSYNC B1 ;  /* 0x0000000000017941 */ /* 0x000fea0003800000 */
.L_x_42:
[----:B0----5:R-:W-:Y:S01]  /*2970*/  IMAD.U32 R60, R104, 0x10000, RZ ;  /* 0x00010000683c7824 */ /* 0x021fe200078e00ff */
[----:B------:R-:W-:Y:S01]  /*2980*/  ISETP.GT.AND P1, PT, R4, 0x11, PT ;  /* 0x000000110400780c */ /* 0x000fe20003f24270 */
[-C--:B------:R-:W-:Y:S01]  /*2990*/  IMAD.WIDE.U32 R62, R113, R96.reuse, R6 ;  /* 0x00000060713e7225 */ /* 0x080fe200078e0006 */
[----:B------:R-:W-:Y:S03]  /*29a0*/  BSSY B1, `(.L_x_44) ;  /* 0x0000021000017945 */ /* 0x000fe60003800000 */
[----:B------:R-:W-:Y:S01]  /*29b0*/  FMUL R21, R60, R89 ;  /* 0x000000593c157220 */ /* 0x000fe20000400000 */
[----:B------:R-:W-:-:S03]  /*29c0*/  IMAD R60, R95, R96, RZ ;  /* 0x000000605f3c7224 */ /* 0x000fc600078e02ff */
[----:B------:R-:W-:Y:S01]  /*29d0*/  FFMA R21, R64, R88, R21 ;  /* 0x0000005840157223 */ /* 0x000fe20000000015 */
[C---:B------:R-:W-:Y:S02]  /*29e0*/  IMAD R109, R113.reuse, R97, R60 ;  /* 0x00000061716d7224 */ /* 0x040fe400078e023c */
[----:B------:R-:W-:Y:S02]  /*29f0*/  IMAD.WIDE.U32 R60, R113, R96, R90 ;  /* 0x00000060713c7225 */ /* 0x000fe400078e005a */
[----:B------:R-:W-:Y:S02]  /*2a00*/  F2FP.BF16.F32.PACK_AB R21, RZ, R21 ;  /* 0x00000015ff15723e */ /* 0x000fe400000010ff */
[----:B------:R-:W-:Y:S02]  /*2a10*/  IMAD.IADD R63, R109, 0x1, R63 ;  /* 0x000000016d3f7824 */ /* 0x000fe400078e023f */
[----:B------:R-:W-:Y:S01]  /*2a20*/  PRMT R95, R21, 0x7610, R95 ;  /* 0x00007610155f7816 */ /* 0x000fe2000000005f */
[----:B------:R-:W-:-:S02]  /*2a30*/  IMAD.IADD R21, R61, 0x1, R109 ;  /* 0x000000013d157824 */ /* 0x000fc400078e026d */
[----:B------:R-:W-:Y:S02]  /*2a40*/  IMAD.WIDE.U32 R96, R113, R96, R100 ;  /* 0x0000006071607225 */ /* 0x000fe400078e0064 */
[----:B------:R0:W-:Y:S02]  /*2a50*/  @P0 STG.E.U16 desc[UR36][R92.64+0x20], R95 ;  /* 0x0000205f5c000986 */ /* 0x0001e4000c101524 */
[----:B------:R-:W-:Y:S02]  /*2a60*/  IMAD.IADD R109, R109, 0x1, R97 ;  /* 0x000000016d6d7824 */ /* 0x000fe400078e0261 */
[----:B0-----:R-:W-:Y:S01]  /*2a70*/  IMAD.WIDE.U32 R94, R23, R14, R62 ;  /* 0x0000000e175e7225 */ /* 0x001fe200078e003e */
[----:B------:R-:W-:-:S04]  /*2a80*/  LEA R62, P0, R60, R10, 0x1 ;  /* 0x0000000a3c3e7211 */ /* 0x000fc800078008ff */
[----:B------:R-:W-:Y:S01]  /*2a90*/  LEA.HI.X R63, R60, R11, R21, 0x1, P0 ;  /* 0x0000000b3c3f7211 */ /* 0x000fe200000f0c15 */
[----:B------:R-:W-:Y:S01]  /*2aa0*/  IMAD.IADD R21, R103, 0x1, R95 ;  /* 0x0000000167157824 */ /* 0x000fe200078e025f */
[----:B------:R-:W-:-:S04]  /*2ab0*/  LEA R60, P0, R94, R10, 0x1 ;  /* 0x0000000a5e3c7211 */ /* 0x000fc800078008ff */
[----:B------:R-:W-:Y:S02]  /*2ac0*/  LEA.HI.X R61, R94, R11, R21, 0x1, P0 ;  /* 0x0000000b5e3d7211 */ /* 0x000fe400000f0c15 */
[----:B------:R-:W-:-:S05]  /*2ad0*/  IADD3 R64, P0, R20, R96, RZ ;  /* 0x0000006014407210 */ /* 0x000fca0007f1e0ff */
[----:B------:R-:W-:Y:S01]  /*2ae0*/  IMAD.X R90, R109, 0x1, R91, P0 ;  /* 0x000000016d5a7824 */ /* 0x000fe200000e065b */
[----:B------:R-:W-:-:S05]  /*2af0*/  IADD3 R20, P0, R6, R96, RZ ;  /* 0x0000006006147210 */ /* 0x000fca0007f1e0ff */
[----:B------:R-:W-:Y:S01]  /*2b00*/  IMAD.X R21, R7, 0x1, R109, P0 ;  /* 0x0000000107157824 */ /* 0x000fe200000e066d */
[----:B------:R-:W-:Y:S01]  /*2b10*/  LEA R6, P0, R64, R10, 0x1 ;  /* 0x0000000a40067211 */ /* 0x000fe200078008ff */
[----:B------:R-:W-:-:S03]  /*2b20*/  IMAD.WIDE.U32 R20, R23, R14, R20 ;  /* 0x0000000e17147225 */ /* 0x000fc600078e0014 */
[----:B------:R-:W-:Y:S02]  /*2b30*/  LEA.HI.X R7, R64, R11, R90, 0x1, P0 ;  /* 0x0000000b40077211 */ /* 0x000fe400000f0c5a */
[----:B------:R-:W-:Y:S01]  /*2b40*/  P2R R23, PR, RZ, 0x2 ;  /* 0x00000002ff177803 */ /* 0x000fe20000000000 */
[----:B------:R-:W-:Y:S01]  /*2b50*/  IMAD.IADD R103, R103, 0x1, R21 ;  /* 0x0000000167677824 */ /* 0x000fe200078e0215 */
[----:B------:R-:W-:-:S04]  /*2b60*/  LEA R10, P0, R20, R10, 0x1 ;  /* 0x0000000a140a7211 */ /* 0x000fc800078008ff */
[----:B------:R-:W-:Y:S02]  /*2b70*/  LEA.HI.X R11, R20, R11, R103, 0x1, P0 ;  /* 0x0000000b140b7211 */ /* 0x000fe400000f0c67 */
[----:B------:R-:W-:-:S13]  /*2b80*/  ISETP.GT.AND P0, PT, R3, RZ, P1 ;  /* 0x000000ff0300720c */ /* 0x000fda0000f04270 */
[----:B------:R-:W-:Y:S05]  /*2b90*/  @!P0 BRA `(.L_x_45) ;  /* 0x0000000000048947 */ /* 0x000fea0003800000 */
[----:B------:R0:W5:Y:S02]  /*2ba0*/  LDG.E.LTC128B.U16 R104, desc[UR36][R8.64+0x22] ;  /* 0x0000222408687981 */ /* 0x000164000c1e1520 */
.L_x_45:
[----:B------:R-:W-:Y:S05]  /*2bb0*/  BSYNC B1 ;  /* 0x0000000000017941 */ /* 0x000fea0003800000 */
.L_x_44:
[----:B-----5:R-:W-:Y:S01]  /*2bc0*/  IMAD.U32 R14, R104, 0x10000, RZ ;  /* 0x00010000680e7824 */ /* 0x020fe200078e00ff */
[----:B------:R-:W-:Y:S01]  /*2bd0*/  BSSY B1, `(.L_x_46) ;  /* 0x000000a000017945 */ /* 0x000fe20003800000 */
[----:B------:R-:W-:Y:S02]  /*2be0*/  @P0 IMAD.MOV.U32 R20, RZ, RZ, R92 ;  /* 0x000000ffff140224 */ /* 0x000fe400078e005c */
[----:B------:R-:W-:Y:S01]  /*2bf0*/  FMUL R14, R14, R89 ;  /* 0x000000590e0e7220 */ /* 0x000fe20000400000 */
[----:B------:R-:W-:-:S03]  /*2c00*/  @P0 IMAD.MOV.U32 R21, RZ, RZ, R93 ;  /* 0x000000ffff150224 */ /* 0x000fc600078e005d */
[----:B------:R-:W-:-:S05]  /*2c10*/  FFMA R14, R65, R88, R14 ;  /* 0x00000058410e7223 */ /* 0x000fca000000000e */
[----:B------:R-:W-:-:S05]  /*2c20*/  F2FP.BF16.F32.PACK_AB R14, RZ, R14 ;  /* 0x0000000eff0e723e */ /* 0x000fca00000010ff */
[----:B------:R0:W-:Y:S01]  /*2c30*/  @P0 STG.E.U16 desc[UR36][R20.64+0x22], R14 ;  /* 0x0000220e14000986 */ /* 0x0001e2000c101524 */
[----:B------:R-:W-:-:S13]  /*2c40*/  ISETP.GT.AND P0, PT, R3, 0x8, P2 ;  /* 0x000000080300780c */ /* 0x000fda0001704270 */
[----:B0-----:R-:W-:Y:S05]  /*2c50*/  @!P0 BRA `(.L_x_47) ;  /* 0x0000000000048947 */ /* 0x001fea0003800000 */
[----:B------:R0:W5:Y:S02]  /*2c60*/  LDG.E.LTC128B.U16 R104, desc[UR36][R56.64+0x20] ;  /* 0x0000202438687981 */ /* 0x000164000c1e1520 */
.L_x_47:
[----:B------:R-:W-:Y:S05]  /*2c70*/  BSYNC B1 ;  /* 0x0000000000017941 */ /* 0x000fea0003800000 */
.L_x_46:
[----:B-----5:R-:W-:Y:S01]  /*2c80*/  IMAD.U32 R14, R104, 0x10000, RZ ;  /* 0x00010000680e7824 */ /* 0x020fe200078e00ff */
[----:B------:R-:W-:Y:S03]  /*2c90*/  BSSY B1, `(.L_x_48) ;  /* 0x0000008000017945 */ /* 0x000fe60003800000 */
[----:B------:R-:W-:-:S04]  /*2ca0*/  FMUL R21, R14, R89 ;  /* 0x000000590e157220 */ /* 0x000fc80000400000 */
[----:B------:R-:W-:-:S05]  /*2cb0*/  FFMA R21, R66, R88, R21 ;  /* 0x0000005842157223 */ /* 0x000fca0000000015 */
[----:B------:R-:W-:-:S05]  /*2cc0*/  F2FP.BF16.F32.PACK_AB R21, RZ, R21 ;  /* 0x00000015ff15723e */ /* 0x000fca00000010ff */
[----:B------:R0:W-:Y:S01]  /*2cd0*/  @P0 STG.E.U16 desc[UR36][R58.64+0x20], R21 ;  /* 0x000020153a000986 */ /* 0x0001e2000c101524 */
[----:B------:R-:W-:-:S13]  /*2ce0*/  ISETP.GT.AND P0, PT, R3, 0x8, P1 ;  /* 0x000000080300780c */ /* 0x000fda0000f04270 */
[----:B0-----:R-:W-:Y:S05]  /*2cf0*/  @!P0 BRA `(.L_x_49) ;  /* 0x0000000000048947 */ /* 0x001fea0003800000 */
[----:B------:R0:W5:Y:S02]  /*2d00*/  LDG.E.LTC128B.U16 R104, desc[UR36][R56.64+0x22] ;  /* 0x0000222438687981 */ /* 0x000164000c1e1520 */
.L_x_49:
[----:B------:R-:W-:Y:S05]  /*2d10*/  BSYNC B1 ;  /* 0x0000000000017941 */ /* 0x000fea0003800000 */
.L_x_48:
[----:B-----5:R-:W-:Y:S01]  /*2d20*/  IMAD.U32 R14, R104, 0x10000, RZ ;  /* 0x00010000680e7824 */ /* 0x020fe200078e00ff */
[----:B------:R-:W-:Y:S01]  /*2d30*/  ISETP.GT.AND P2, PT, R4, 0x18, PT ;  /* 0x000000180400780c */ /* 0x000fe20003f44270 */
[----:B------:R-:W-:Y:S02]  /*2d40*/  BSSY B1, `(.L_x_50) ;  /* 0x0000009000017945 */ /* 0x000fe40003800000 */
[----:B------:R-:W-:Y:S01]  /*2d50*/  FMUL R14, R14, R89 ;  /* 0x000000590e0e7220 */ /* 0x000fe20000400000 */
[----:B------:R-:W-:-:S03]  /*2d60*/  P2R R90, PR, RZ, 0x4 ;  /* 0x00000004ff5a7803 */ /* 0x000fc60000000000 */
[----:B------:R-:W-:-:S05]  /*2d70*/  FFMA R14, R67, R88, R14 ;  /* 0x00000058430e7223 */ /* 0x000fca000000000e */
[----:B------:R-:W-:-:S05]  /*2d80*/  F2FP.BF16.F32.PACK_AB R14, RZ, R14 ;  /* 0x0000000eff0e723e */ /* 0x000fca00000010ff */
[----:B------:R0:W-:Y:S01]  /*2d90*/  @P0 STG.E.U16 desc[UR36][R58.64+0x22], R14 ;  /* 0x0000220e3a000986 */ /* 0x0001e2000c101524 */
[----:B------:R-:W-:-:S13]  /*2da0*/  ISETP.GT.AND P0, PT, R3, RZ, P2 ;  /* 0x000000ff0300720c */ /* 0x000fda0001704270 */
[----:B0-----:R-:W-:Y:S05]  /*2db0*/  @!P0 BRA `(.L_x_51) ;  /* 0x0000000000048947 */ /* 0x001fea0003800000 */
[----:B------:R0:W5:Y:S02]  /*2dc0*/  LDG.E.LTC128B.U16 R104, desc[UR36][R8.64+0x30] ;  /* 0x0000302408687981 */ /* 0x000164000c1e1520 */
.L_x_51:
[----:B------:R-:W-:Y:S05]  /*2dd0*/  BSYNC B1 ;  /* 0x0000000000017941 */ /* 0x000fea0003800000 */
.L_x_50:
[----:B-----5:R-:W-:Y:S01]  /*2de0*/  IMAD.U32 R14, R104, 0x10000, RZ ;  /* 0x00010000680e7824 */ /* 0x020fe200078e00ff */
[----:B------:R-:W-:Y:S01]  /*2df0*/  ISETP.GT.AND P1, PT, R4, 0x19, PT ;  /* 0x000000190400780c */ /* 0x000fe20003f24270 */
[----:B------:R-:W-:Y:S01]  /*2e00*/  @P0 IMAD.MOV.U32 R20, RZ, RZ, R92 ;  /* 0x000000ffff140224 */ /* 0x000fe200078e005c */
[----:B------:R-:W-:Y:S01]  /*2e10*/  BSSY B1, `(.L_x_52) ;  /* 0x000000b000017945 */ /* 0x000fe20003800000 */
[----:B------:R-:W-:-:S04]  /*2e20*/  FMUL R21, R14, R89 ;  /* 0x000000590e157220 */ /* 0x000fc80000400000 */
[----:B------:R-:W-:Y:S01]  /*2e30*/  FFMA R21, R68, R88, R21 ;  /* 0x0000005844157223 */ /* 0x000fe20000000015 */
[----:B------:R-:W-:-:S04]  /*2e40*/  P2R R68, PR, RZ, 0x2 ;  /* 0x00000002ff447803 */ /* 0x000fc80000000000 */
[----:B------:R-:W-:-:S04]  /*2e50*/  F2FP.BF16.F32.PACK_AB R21, RZ, R21 ;  /* 0x00000015ff15723e */ /* 0x000fc800000010ff */
[----:B------:R-:W-:Y:S01]  /*2e60*/  PRMT R14, R21, 0x7610, R14 ;  /* 0x00007610150e7816 */ /* 0x000fe2000000000e */
[----:B------:R-:W-:-:S05]  /*2e70*/  @P0 IMAD.MOV.U32 R21, RZ, RZ, R93 ;  /* 0x000000ffff150224 */ /* 0x000fca00078e005d */
[----:B------:R0:W-:Y:S01]  /*2e80*/  @P0 STG.E.U16 desc[UR36][R20.64+0x30], R14 ;  /* 0x0000300e14000986 */ /* 0x0001e2000c101524 */
[----:B------:R-:W-:-:S13]  /*2e90*/  ISETP.GT.AND P0, PT, R3, RZ, P1 ;  /* 0x000000ff0300720c */ /* 0x000fda0000f04270 */
[----:B0-----:R-:W-:Y:S05]  /*2ea0*/  @!P0 BRA `(.L_x_53) ;  /* 0x0000000000048947 */ /* 0x001fea0003800000 */
[----:B------:R0:W5:Y:S02]  /*2eb0*/  LDG.E.LTC128B.U16 R104, desc[UR36][R8.64+0x32] ;  /* 0x0000322408687981 */ /* 0x000164000c1e1520 */
.L_x_53:
[----:B------:R-:W-:Y:S05]  /*2ec0*/  BSYNC B1 ;  /* 0x0000000000017941 */ /* 0x000fea0003800000 */
.L_x_52:
        /* <DEDUP_REMOVED lines=11> */
.L_x_55:
[----:B------:R-:W-:Y:S05]  /*2f80*/  BSYNC B1 ;  /* 0x0000000000017941 */ /* 0x000fea0003800000 */
.L_x_54:
        /* <DEDUP_REMOVED lines=9> */
.L_x_57:
[----:B------:R-:W-:Y:S05]  /*3020*/  BSYNC B1 ;  /* 0x0000000000017941 */ /* 0x000fea0003800000 */
.L_x_56:
        /* <DEDUP_REMOVED lines=11> */
.L_x_59:
[----:B------:R-:W-:Y:S05]  /*30e0*/  BSYNC B1 ;  /* 0x0000000000017941 */ /* 0x000fea0003800000 */
.L_x_58:
[----:B-----5:R-:W-:Y:S01]  /*30f0*/  IMAD.U32 R14, R104, 0x10000, RZ ;  /* 0x00010000680e7824 */ /* 0x020fe200078e00ff */
[----:B------:R-:W-:Y:S01]  /*3100*/  @P0 MOV R20, R92 ;  /* 0x0000005c00140202 */ /* 0x000fe20000000f00 */
[----:B------:R-:W-:Y:S01]  /*3110*/  BSSY B1, `(.L_x_60) ;  /* 0x000000c000017945 */ /* 0x000fe20003800000 */
[----:B------:R-:W-:Y:S01]  /*3120*/  ISETP.GT.AND P1, PT, R4, 0x21, PT ;  /* 0x000000210400780c */ /* 0x000fe20003f24270 */
[----:B------:R-:W-:-:S03]  /*3130*/  FMUL R21, R14, R89 ;  /* 0x000000590e157220 */ /* 0x000fc60000400000 */
[----:B------:R-:W-:Y:S01]  /*3140*/  P2R R70, PR, RZ, 0x2 ;  /* 0x00000002ff467803 */ /* 0x000fe20000000000 */
[----:B------:R-:W-:-:S05]  /*3150*/  FFMA R21, R72, R88, R21 ;  /* 0x0000005848157223 */ /* 0x000fca0000000015 */
[----:B------:R-:W-:-:S04]  /*3160*/  F2FP.BF16.F32.PACK_AB R21, RZ, R21 ;  /* 0x00000015ff15723e */ /* 0x000fc800000010ff */
[----:B------:R-:W-:Y:S01]  /*3170*/  PRMT R14, R21, 0x7610, R14 ;  /* 0x00007610150e7816 */ /* 0x000fe2000000000e */
[----:B------:R-:W-:-:S05]  /*3180*/  @P0 IMAD.MOV.U32 R21, RZ, RZ, R93 ;  /* 0x000000ffff150224 */ /* 0x000fca00078e005d */
[----:B------:R0:W-:Y:S01]  /*3190*/  @P0 STG.E.U16 desc[UR36][R20.64+0x40], R14 ;  /* 0x0000400e14000986 */ /* 0x0001e2000c101524 */
[----:B------:R-:W-:-:S13]  /*31a0*/  ISETP.GT.AND P0, PT, R3, RZ, P1 ;  /* 0x000000ff0300720c */ /* 0x000fda0000f04270 */
[----:B0-----:R-:W-:Y:S05]  /*31b0*/  @!P0 BRA `(.L_x_61) ;  /* 0x0000000000048947 */ /* 0x001fea0003800000 */
[----:B------:R0:W5:Y:S02]  /*31c0*/  LDG.E.LTC128B.U16 R104, desc[UR36][R8.64+0x42] ;  /* 0x0000422408687981 */ /* 0x000164000c1e1520 */
.L_x_61:
[----:B------:R-:W-:Y:S05]  /*31d0*/  BSYNC B1 ;  /* 0x0000000000017941 */ /* 0x000fea0003800000 */
.L_x_60:
        /* <DEDUP_REMOVED lines=11> */
.L_x_63:
[----:B------:R-:W-:Y:S05]  /*3290*/  BSYNC B1 ;  /* 0x0000000000017941 */ /* 0x000fea0003800000 */
.L_x_62:
        /* <DEDUP_REMOVED lines=9> */
.L_x_65:
[----:B------:R-:W-:Y:S05]  /*3330*/  BSYNC B1 ;  /* 0x0000000000017941 */ /* 0x000fea0003800000 */
.L_x_64:
        /* <DEDUP_REMOVED lines=11> */
.L_x_67:
[----:B------:R-:W-:Y:S05]  /*33f0*/  BSYNC B1 ;  /* 0x0000000000017941 */ /* 0x000fea0003800000 */
.L_x_66:
[----:B-----5:R-:W-:Y:S01]  /*3400*/  IMAD.U32 R14, R104, 0x10000, RZ ;  /* 0x00010000680e7824 */ /* 0x020fe200078e00ff */
[----:B------:R-:W-:Y:S01]  /*3410*/  ISETP.GT.AND P5, PT, R4, 0x29, PT ;  /* 0x000000290400780c */ /* 0x000fe20003fa4270 */
[----:B------:R-:W-:Y:S01]  /*3420*/  @P0 IMAD.MOV.U32 R20, RZ, RZ, R92 ;  /* 0x000000ffff140224 */ /* 0x000fe200078e005c */
[----:B------:R-:W-:Y:S01]  /*3430*/  BSSY B1, `(.L_x_68) ;  /* 0x000000b000017945 */ /* 0x000fe20003800000 */
[----:B------:R-:W-:-:S04]  /*3440*/  FMUL R21, R14, R89 ;  /* 0x000000590e157220 */ /* 0x000fc80000400000 */
[----:B------:R-:W-:-:S05]  /*3450*/  FFMA R21, R76, R88, R21 ;  /* 0x000000584c157223 */ /* 0x000fca0000000015 */
[----:B------:R-:W-:-:S04]  /*3460*/  F2FP.BF16.F32.PACK_AB R21, RZ, R21 ;  /* 0x00000015ff15723e */ /* 0x000fc800000010ff */
[----:B------:R-:W-:Y:S01]  /*3470*/  PRMT R14, R21, 0x7610, R14 ;  /* 0x00007610150e7816 */ /* 0x000fe2000000000e */
[----:B------:R-:W-:-:S05]  /*3480*/  @P0 IMAD.MOV.U32 R21, RZ, RZ, R93 ;  /* 0x000000ffff150224 */ /* 0x000fca00078e005d */
[----:B------:R1:W-:Y:S01]  /*3490*/  @P0 STG.E.U16 desc[UR36][R20.64+0x50], R14 ;  /* 0x0000500e14000986 */ /* 0x0003e2000c101524 */
[----:B------:R-:W-:Y:S02]  /*34a0*/  ISETP.GT.AND P0, PT, R3, RZ, P5 ;  /* 0x000000ff0300720c */ /* 0x000fe40002f04270 */
[----:B-1----:R-:W-:-:S11]  /*34b0*/  P2R R14, PR, RZ, 0x20 ;  /* 0x00000020ff0e7803 */ /* 0x002fd60000000000 */
[----:B------:R-:W-:Y:S05]  /*34c0*/  @!P0 BRA `(.L_x_69) ;  /* 0x0000000000048947 */ /* 0x000fea0003800000 */
[----:B------:R1:W5:Y:S02]  /*34d0*/  LDG.E.LTC128B.U16 R104, desc[UR36][R8.64+0x52] ;  /* 0x0000522408687981 */ /* 0x000364000c1e1520 */
.L_x_69:
[----:B------:R-:W-:Y:S05]  /*34e0*/  BSYNC B1 ;  /* 0x0000000000017941 */ /* 0x000fea0003800000 */
.L_x_68:
        /* <DEDUP_REMOVED lines=11> */
.L_x_71:
[----:B------:R-:W-:Y:S05]  /*35a0*/  BSYNC B1 ;  /* 0x0000000000017941 */ /* 0x000fea0003800000 */
.L_x_70:
        /* <DEDUP_REMOVED lines=9> */
.L_x_73:
[----:B------:R-:W-:Y:S05]  /*3640*/  BSYNC B1 ;  /* 0x0000000000017941 */ /* 0x000fea0003800000 */
.L_x_72:
[----:B-----5:R-:W-:Y:S01]  /*3650*/  IMAD.U32 R14, R104, 0x10000, RZ ;  /* 0x00010000680e7824 */ /* 0x020fe200078e00ff */
[----:B------:R-:W-:Y:S01]  /*3660*/  ISETP.GT.AND P3, PT, R4, 0x30, PT ;  /* 0x000000300400780c */ /* 0x000fe20003f64270 */
[----:B------:R-:W-:Y:S02]  /*3670*/  BSSY B1, `(.L_x_74) ;  /* 0x0000008000017945 */ /* 0x000fe40003800000 */
[----:B------:R-:W-:-:S04]  /*3680*/  FMUL R14, R14, R89 ;  /* 0x000000590e0e7220 */ /* 0x000fc80000400000 */
[----:B------:R-:W-:-:S05]  /*3690*/  FFMA R14, R79, R88, R14 ;  /* 0x000000584f0e7223 */ /* 0x000fca000000000e */
[----:B------:R-:W-:-:S05]  /*36a0*/  F2FP.BF16.F32.PACK_AB R14, RZ, R14 ;  /* 0x0000000eff0e723e */ /* 0x000fca00000010ff */
[----:B------:R0:W-:Y:S01]  /*36b0*/  @P0 STG.E.U16 desc[UR36][R58.64+0x52], R14 ;  /* 0x0000520e3a000986 */ /* 0x0001e2000c101524 */
[----:B------:R-:W-:-:S13]  /*36c0*/  ISETP.GT.AND P0, PT, R3, RZ, P3 ;  /* 0x000000ff0300720c */ /* 0x000fda0001f04270 */
[----:B0-----:R-:W-:Y:S05]  /*36d0*/  @!P0 BRA `(.L_x_75) ;  /* 0x0000000000048947 */ /* 0x001fea0003800000 */
[----:B------:R0:W5:Y:S02]  /*36e0*/  LDG.E.LTC128B.U16 R104, desc[UR36][R8.64+0x60] ;  /* 0x0000602408687981 */ /* 0x000164000c1e1520 */
.L_x_75:
[----:B------:R-:W-:Y:S05]  /*36f0*/  BSYNC B1 ;  /* 0x0000000000017941 */ /* 0x000fea0003800000 */
.L_x_74:
        /* <DEDUP_REMOVED lines=13> */
.L_x_77:
[----:B------:R-:W-:Y:S05]  /*37d0*/  BSYNC B1 ;  /* 0x0000000000017941 */ /* 0x000fea0003800000 */
.L_x_76:
        /* <DEDUP_REMOVED lines=11> */
.L_x_79:
[----:B------:R-:W-:Y:S05]  /*3890*/  BSYNC B1 ;  /* 0x0000000000017941 */ /* 0x000fea0003800000 */
.L_x_78:
        /* <DEDUP_REMOVED lines=9> */
.L_x_81:
[----:B------:R-:W-:Y:S05]  /*3930*/  BSYNC B1 ;  /* 0x0000000000017941 */ /* 0x000fea0003800000 */
.L_x_80:
        /* <DEDUP_REMOVED lines=10> */
.L_x_83:
[----:B------:R-:W-:Y:S05]  /*39e0*/  BSYNC B1 ;  /* 0x0000000000017941 */ /* 0x000fea0003800000 */
.L_x_82:
        /* <DEDUP_REMOVED lines=8> */
[----:B------:R-:W-:-:S05]  /*3a70*/  IADD3 R20, P0, R5, R98, RZ ;  /* 0x0000006205147210 */ /* 0x000fca0007f1e0ff */
[----:B-1----:R-:W-:Y:S01]  /*3a80*/  IMAD.X R21, R15, 0x1, R99, P0 ;  /* 0x000000010f157824 */ /* 0x002fe200000e0663 */
[----:B------:R-:W-:-:S05]  /*3a90*/  IADD3 R64, P0, R5, R98, RZ ;  /* 0x0000006205407210 */ /* 0x000fca0007f1e0ff */
[----:B------:R-:W-:Y:S01]  /*3aa0*/  IMAD.X R65, R15, 0x1, R99, P0 ;  /* 0x000000010f417824 */ /* 0x000fe200000e0663 */
[----:B------:R-:W-:-:S05]  /*3ab0*/  IADD3 R14, P0, R5, R92, RZ ;  /* 0x0000005c050e7210 */ /* 0x000fca0007f1e0ff */
[----:B------:R-:W-:Y:S01]  /*3ac0*/  IMAD.X R15, R15, 0x1, R93, P0 ;  /* 0x000000010f0f7824 */ /* 0x000fe200000e065d */
[----:B------:R-:W-:-:S04]  /*3ad0*/  ISETP.GT.AND P0, PT, R4, 0x39, PT ;  /* 0x000000390400780c */ /* 0x000fc80003f04270 */
[----:B------:R-:W-:-:S13]  /*3ae0*/  ISETP.GT.AND P4, PT, R3, RZ, P0 ;  /* 0x000000ff0300720c */ /* 0x000fda0000784270 */
[----:B------:R-:W-:Y:S05]  /*3af0*/  @!P4 BRA `(.L_x_85) ;  /* 0x000000000004c947 */ /* 0x000fea0003800000 */
[----:B------:R1:W5:Y:S02]  /*3b00*/  LDG.E.LTC128B.U16 R104, desc[UR36][R8.64+0x72] ;  /* 0x0000722408687981 */ /* 0x000364000c1e1520 */
.L_x_85:
[----:B------:R-:W-:Y:S05]  /*3b10*/  BSYNC B1 ;  /* 0x0000000000017941 */ /* 0x000fea0003800000 */
.L_x_84:
        /* <DEDUP_REMOVED lines=9> */
.L_x_87:
[----:B------:R-:W-:Y:S05]  /*3bb0*/  BSYNC B1 ;  /* 0x0000000000017941 */ /* 0x000fea0003800000 */
.L_x_86:
        /* <DEDUP_REMOVED lines=9> */
.L_x_89:
[----:B------:R-:W-:Y:S05]  /*3c50*/  BSYNC B1 ;  /* 0x0000000000017941 */ /* 0x000fea0003800000 */
.L_x_88:
[----:B-----5:R-:W-:-:S04]  /*3c60*/  IMAD.U32 R4, R104, 0x10000, RZ ;  /* 0x0001000068047824 */ /* 0x020fc800078e00ff */
[----:B------:R-:W-:-:S04]  /*3c70*/  FMUL R4, R4, R89 ;  /* 0x0000005904047220 */ /* 0x000fc80000400000 */
[----:B------:R-:W-:-:S05]  /*3c80*/  FFMA R4, R87, R88, R4 ;  /* 0x0000005857047223 */ /* 0x000fca0000000004 */
[----:B------:R-:W-:-:S04]  /*3c90*/  F2FP.BF16.F32.PACK_AB R4, RZ, R4 ;  /* 0x00000004ff04723e */ /* 0x000fc800000010ff */
[----:B-1-34-:R-:W-:-:S05]  /*3ca0*/  PRMT R8, R4, 0x7610, R8 ;  /* 0x0000761004087816 */ /* 0x01afca0000000008 */
[----:B------:R1:W-:Y:S01]  /*3cb0*/  @P4 STG.E.U16 desc[UR36][R58.64+0x72], R8 ;  /* 0x000072083a004986 */ /* 0x0003e2000c101524 */
[----:B------:R-:W-:-:S13]  /*3cc0*/  ISETP.GT.AND P4, PT, R3, 0x80, P6 ;  /* 0x000000800300780c */ /* 0x000fda0003784270 */
[----:B------:R-:W3:Y:S01]  /*3cd0*/  @P4 LDG.E.LTC128B.U16 R104, desc[UR36][R62.64] ;  /* 0x000000243e684981 */ /* 0x000ee2000c1e1520 */
[----:B------:R-:W-:Y:S01]  /*3ce0*/  BSSY B1, `(.L_x_90) ;  /* 0x000000a000017945 */ /* 0x000fe20003800000 */
[----:B---3--:R-:W-:-:S04]  /*3cf0*/  IMAD.U32 R4, R104, 0x10000, RZ ;  /* 0x0001000068047824 */ /* 0x008fc800078e00ff */
[----:B------:R-:W-:-:S04]  /*3d00*/  FMUL R5, R4, R89 ;  /* 0x0000005904057220 */ /* 0x000fc80000400000 */
[----:B------:R-:W-:-:S05]  /*3d10*/  FFMA R5, R24, R88, R5 ;  /* 0x0000005818057223 */ /* 0x000fca0000000005 */
[----:B------:R-:W-:-:S05]  /*3d20*/  F2FP.BF16.F32.PACK_AB R5, RZ, R5 ;  /* 0x00000005ff05723e */ /* 0x000fca00000010ff */
[----:B------:R1:W-:Y:S01]  /*3d30*/  @P4 STG.E.U16 desc[UR36][R14.64], R5 ;  /* 0x000000050e004986 */ /* 0x0003e2000c101524 */
[----:B------:R-:W-:-:S04]  /*3d40*/  ISETP.NE.AND P4, PT, R107, RZ, PT ;  /* 0x000000ff6b00720c */ /* 0x000fc80003f85270 */
[----:B------:R-:W-:-:S13]  /*3d50*/  ISETP.GT.AND P4, PT, R3, 0x80, P4 ;  /* 0x000000800300780c */ /* 0x000fda0002784270 */
[----:B-1----:R-:W-:Y:S05]  /*3d60*/  @!P4 BRA `(.L_x_91) ;  /* 0x000000000004c947 */ /* 0x002fea0003800000 */
[----:B------:R1:W5:Y:S02]  /*3d70*/  LDG.E.LTC128B.U16 R104, desc[UR36][R60.64+0x2] ;  /* 0x000002243c687981 */ /* 0x000364000c1e1520 */
.L_x_91:
[----:B------:R-:W-:Y:S05]  /*3d80*/  BSYNC B1 ;  /* 0x0000000000017941 */ /* 0x000fea0003800000 */
.L_x_90:
[----:B-----5:R-:W-:Y:S01]  /*3d90*/  IMAD.U32 R4, R104, 0x10000, RZ ;  /* 0x0001000068047824 */ /* 0x020fe200078e00ff */
[----:B------:R-:W-:Y:S01]  /*3da0*/  ISETP.GT.AND P6, PT, R3, 0x88, P6 ;  /* 0x000000880300780c */ /* 0x000fe200037c4270 */
        /* <DEDUP_REMOVED lines=8> */
[----:B------:R-:W-:Y:S05]  /*3e30*/  @!P6 BRA `(.L_x_93) ;  /* 0x000000000004e947 */ /* 0x000fea0003800000 */
[----:B------:R4:W5:Y:S02]  /*3e40*/  LDG.E.LTC128B.U16 R104, desc[UR36][R6.64] ;  /* 0x0000002406687981 */ /* 0x000964000c1e1520 */
.L_x_93:
[----:B------:R-:W-:Y:S05]  /*3e50*/  BSYNC B1 ;  /* 0x0000000000017941 */ /* 0x000fea0003800000 */
.L_x_92:
[----:B---3-5:R-:W-:Y:S01]  /*3e60*/  IMAD.U32 R4, R104, 0x10000, RZ ;  /* 0x0001000068047824 */ /* 0x028fe200078e00ff */
[----:B------:R-:W-:Y:S01]  /*3e70*/  ISETP.NE.AND P4, PT, R107, RZ, PT ;  /* 0x000000ff6b00720c */ /* 0x000fe20003f85270 */
[----:B------:R-:W-:Y:S02]  /*3e80*/  BSSY B1, `(.L_x_94) ;  /* 0x0000008000017945 */ /* 0x000fe40003800000 */
[----:B------:R-:W-:Y:S01]  /*3e90*/  FMUL R5, R4, R89 ;  /* 0x0000005904057220 */ /* 0x000fe20000400000 */
[----:B------:R-:W-:-:S03]  /*3ea0*/  ISETP.GT.AND P4, PT, R3, 0x88, P4 ;  /* 0x000000880300780c */ /* 0x000fc60002784270 */
[----:B------:R-:W-:-:S05]  /*3eb0*/  FFMA R5, R26, R88, R5 ;  /* 0x000000581a057223 */ /* 0x000fca0000000005 */
[----:B------:R-:W-:-:S05]  /*3ec0*/  F2FP.BF16.F32.PACK_AB R5, RZ, R5 ;  /* 0x00000005ff05723e */ /* 0x000fca00000010ff */
[----:B------:R3:W-:Y:S01]  /*3ed0*/  @P6 STG.E.U16 desc[UR36][R20.64], R5 ;  /* 0x0000000514006986 */ /* 0x0007e2000c101524 */
[----:B------:R-:W-:Y:S05]  /*3ee0*/  @!P4 BRA `(.L_x_95) ;  /* 0x000000000004c947 */ /* 0x000fea0003800000 */
[----:B------:R0:W5:Y:S02]  /*3ef0*/  LDG.E.LTC128B.U16 R104, desc[UR36][R10.64+0x2] ;  /* 0x000002240a687981 */ /* 0x000164000c1e1520 */
.L_x_95:
[----:B------:R-:W-:Y:S05]  /*3f00*/  BSYNC B1 ;  /* 0x0000000000017941 */ /* 0x000fea0003800000 */
.L_x_94:
[----:B-----5:R-:W-:Y:S01]  /*3f10*/  IMAD.U32 R4, R104, 0x10000, RZ ;  /* 0x0001000068047824 */ /* 0x020fe200078e00ff */
[----:B------:R-:W-:Y:S01]  /*3f20*/  ISETP.NE.AND P6, PT, R108, RZ, PT ;  /* 0x000000ff6c00720c */ /* 0x000fe20003fc5270 */
[----:B------:R-:W-:Y:S02]  /*3f30*/  BSSY B1, `(.L_x_96) ;  /* 0x0000008000017945 */ /* 0x000fe40003800000 */
[----:B------:R-:W-:-:S04]  /*3f40*/  FMUL R4, R4, R89 ;  /* 0x0000005904047220 */ /* 0x000fc80000400000 */
[----:B------:R-:W-:-:S05]  /*3f50*/  FFMA R4, R27, R88, R4 ;  /* 0x000000581b047223 */ /* 0x000fca0000000004 */
[----:B------:R-:W-:-:S05]  /*3f60*/  F2FP.BF16.F32.PACK_AB R4, RZ, R4 ;  /* 0x00000004ff04723e */ /* 0x000fca00000010ff */
[----:B------:R0:W-:Y:S01]  /*3f70*/  @P4 STG.E.U16 desc[UR36][R64.64+0x2], R4 ;  /* 0x0000020440004986 */ /* 0x0001e2000c101524 */
[----:B------:R-:W-:-:S13]  /*3f80*/  ISETP.GT.AND P4, PT, R3, 0x80, P6 ;  /* 0x000000800300780c */ /* 0x000fda0003784270 */
[----:B0-----:R-:W-:Y:S05]  /*3f90*/  @!P4 BRA `(.L_x_97) ;  /* 0x000000000004c947 */ /* 0x001fea0003800000 */
[----:B------:R0:W5:Y:S02]  /*3fa0*/  LDG.E.LTC128B.U16 R104, desc[UR36][R60.64+0x10] ;  /* 0x000010243c687981 */ /* 0x000164000c1e1520 */
.L_x_97:
[----:B------:R-:W-:Y:S05]  /*3fb0*/  BSYNC B1 ;  /* 0x0000000000017941 */ /* 0x000fea0003800000 */
.L_x_96:
[----:B-----5:R-:W-:Y:S01]  /*3fc0*/  IMAD.U32 R4, R104, 0x10000, RZ ;  /* 0x0001000068047824 */ /* 0x020fe200078e00ff */
[----:B------:R-:W-:Y:S01]  /*3fd0*/  ISETP.NE.AND P6, PT, R105, RZ, PT ;  /* 0x000000ff6900720c */ /* 0x000fe20003fc5270 */
[----:B------:R-:W-:Y:S02]  /*3fe0*/  BSSY B1, `(.L_x_98) ;  /* 0x000000b000017945 */ /* 0x000fe40003800000 */
[----:B---3--:R-:W-:Y:S01]  /*3ff0*/  FMUL R5, R4, R89 ;  /* 0x0000005904057220 */ /* 0x008fe20000400000 */
[----:B------:R-:W-:-:S03]  /*4000*/  @P4 IMAD.MOV.U32 R4, RZ, RZ, R14 ;  /* 0x000000ffff044224 */ /* 0x000fc600078e000e */
[----:B------:R-:W-:-:S05]  /*4010*/  FFMA R5, R28, R88, R5 ;  /* 0x000000581c057223 */ /* 0x000fca0000000005 */
[----:B------:R-:W-:-:S04]  /*4020*/  F2FP.BF16.F32.PACK_AB R5, RZ, R5 ;  /* 0x00000005ff05723e */ /* 0x000fc800000010ff */
[----:B----4-:R-:W-:Y:S01]  /*4030*/  PRMT R6, R5, 0x7610, R6 ;  /* 0x0000761005067816 */ /* 0x010fe20000000006 */
[----:B------:R-:W-:-:S05]  /*4040*/  @P4 IMAD.MOV.U32 R5, RZ, RZ, R15 ;  /* 0x000000ffff054224 */ /* 0x000fca00078e000f */
[----:B------:R3:W-:Y:S01]  /*4050*/  @P4 STG.E.U16 desc[UR36][R4.64+0x10], R6 ;  /* 0x0000100604004986 */ /* 0x0007e2000c101524 */
[----:B------:R-:W-:-:S13]  /*4060*/  ISETP.GT.AND P4, PT, R3, 0x80, P6 ;  /* 0x000000800300780c */ /* 0x000fda0003784270 */
[----:B---3--:R-:W-:Y:S05]  /*4070*/  @!P4 BRA `(.L_x_99) ;  /* 0x000000000004c947 */ /* 0x008fea0003800000 */
[----:B------:R3:W5:Y:S02]  /*4080*/  LDG.E.LTC128B.U16 R104, desc[UR36][R60.64+0x12] ;  /* 0x000012243c687981 */ /* 0x000764000c1e1520 */
.L_x_99:
[----:B------:R-:W-:Y:S05]  /*4090*/  BSYNC B1 ;  /* 0x0000000000017941 */ /* 0x000fea0003800000 */
.L_x_98:
[----:B-----5:R-:W-:Y:S01]  /*40a0*/  IMAD.U32 R4, R104, 0x10000, RZ ;  /* 0x0001000068047824 */ /* 0x020fe200078e00ff */
[----:B------:R-:W-:Y:S01]  /*40b0*/  BSSY B1, `(.L_x_100) ;  /* 0x000000c000017945 */ /* 0x000fe20003800000 */
[----:B------:R-:W-:Y:S02]  /*40c0*/  @P4 IMAD.MOV.U32 R5, RZ, RZ, R15 ;  /* 0x000000ffff054224 */ /* 0x000fe400078e000f */
[----:B------:R-:W-:-:S04]  /*40d0*/  FMUL R4, R4, R89 ;  /* 0x0000005904047220 */ /* 0x000fc80000400000 */
[----:B------:R-:W-:-:S05]  /*40e0*/  FFMA R4, R29, R88, R4 ;  /* 0x000000581d047223 */ /* 0x000fca0000000004 */
[----:B------:R-:W-:-:S04]  /*40f0*/  F2FP.BF16.F32.PACK_AB R4, RZ, R4 ;  /* 0x00000004ff04723e */ /* 0x000fc800000010ff */
[----:B------:R-:W-:Y:S01]  /*4100*/  PRMT R6, R4, 0x7610, R6 ;  /* 0x0000761004067816 */ /* 0x000fe20000000006 */
[----:B------:R-:W-:-:S05]  /*4110*/  @P4 IMAD.MOV.U32 R4, RZ, RZ, R14 ;  /* 0x000000ffff044224 */ /* 0x000fca00078e000e */
[----:B------:R4:W-:Y:S01]  /*4120*/  @P4 STG.E.U16 desc[UR36][R4.64+0x12], R6 ;  /* 0x0000120604004986 */ /* 0x0009e2000c101524 */
[----:B------:R-:W-:-:S04]  /*4130*/  ISETP.NE.AND P4, PT, R108, RZ, PT ;  /* 0x000000ff6c00720c */ /* 0x000fc80003f85270 */
[----:B------:R-:W-:-:S13]  /*4140*/  ISETP.GT.AND P4, PT, R3, 0x88, P4 ;  /* 0x000000880300780c */ /* 0x000fda0002784270 */
[----:B----4-:R-:W-:Y:S05]  /*4150*/  @!P4 BRA `(.L_x_101) ;  /* 0x000000000004c947 */ /* 0x010fea0003800000 */
[----:B------:R4:W5:Y:S02]  /*4160*/  LDG.E.LTC128B.U16 R104, desc[UR36][R10.64+0x10] ;  /* 0x000010240a687981 */ /* 0x000964000c1e1520 */
.L_x_101:
[----:B------:R-:W-:Y:S05]  /*4170*/  BSYNC B1 ;  /* 0x0000000000017941 */ /* 0x000fea0003800000 */
.L_x_100:
        /* <DEDUP_REMOVED lines=9> */
.L_x_103:
[----:B------:R-:W-:Y:S05]  /*4210*/  BSYNC B1 ;  /* 0x0000000000017941 */ /* 0x000fea0003800000 */
.L_x_102:
[----:B-----5:R-:W-:Y:S01]  /*4220*/  IMAD.U32 R4, R104, 0x10000, RZ ;  /* 0x0001000068047824 */ /* 0x020fe200078e00ff */
[----:B------:R-:W-:Y:S01]  /*4230*/  ISETP.NE.AND P6, PT, R106, RZ, PT ;  /* 0x000000ff6a00720c */ /* 0x000fe20003fc5270 */
        /* <DEDUP_REMOVED lines=8> */
[----:B------:R-:W-:-:S13]  /*42c0*/  ISETP.GT.AND P4, PT, R3, 0x80, P6 ;  /* 0x000000800300780c */ /* 0x000fda0003784270 */
[----:B0-----:R-:W-:Y:S05]  /*42d0*/  @!P4 BRA `(.L_x_105) ;  /* 0x000000000004c947 */ /* 0x001fea0003800000 */
[----:B------:R0:W5:Y:S02]  /*42e0*/  LDG.E.LTC128B.U16 R104, desc[UR36][R60.64+0x20] ;  /* 0x000020243c687981 */ /* 0x000164000c1e1520 */
.L_x_105:
[----:B------:R-:W-:Y:S05]  /*42f0*/  BSYNC B1 ;  /* 0x0000000000017941 */ /* 0x000fea0003800000 */
.L_x_104:
[----:B-----5:R-:W-:Y:S01]  /*4300*/  SHF.L.U32 R4, R104, 0x10, RZ ;  /* 0x0000001068047819 */ /* 0x020fe200000006ff */
[----:B------:R-:W-:Y:S01]  /*4310*/  BSSY B1, `(.L_x_106) ;  /* 0x000000c000017945 */ /* 0x000fe20003800000 */
[----:B------:R-:W-:-:S03]  /*4320*/  ISETP.NE.AND P6, PT, R23, RZ, PT ;  /* 0x000000ff1700720c */ /* 0x000fc60003fc5270 */
[----:B------:R-:W-:Y:S01]  /*4330*/  FMUL R5, R4, R89 ;  /* 0x0000005904057220 */ /* 0x000fe20000400000 */
[----:B------:R-:W-:-:S03]  /*4340*/  @P4 IMAD.MOV.U32 R4, RZ, RZ, R14 ;  /* 0x000000ffff044224 */ /* 0x000fc600078e000e */
        /* <DEDUP_REMOVED lines=8> */
.L_x_107:
[----:B------:R-:W-:Y:S05]  /*43d0*/  BSYNC B1 ;  /* 0x0000000000017941 */ /* 0x000fea0003800000 */
.L_x_106:
        /* <DEDUP_REMOVED lines=11> */
[----:B0-----:R-:W-:Y:S05]  /*4490*/  @!P4 BRA `(.L_x_109) ;  /* 0x000000000004c947 */ /* 0x001fea0003800000 */
[----:B------:R0:W5:Y:S02]  /*44a0*/  LDG.E.LTC128B.U16 R104, desc[UR36][R10.64+0x20] ;  /* 0x000020240a687981 */ /* 0x000164000c1e1520 */
.L_x_109:
[----:B------:R-:W-:Y:S05]  /*44b0*/  BSYNC B1 ;  /* 0x0000000000017941 */ /* 0x000fea0003800000 */
.L_x_108:
[----:B-----5:R-:W-:Y:S01]  /*44c0*/  IMAD.U32 R4, R104, 0x10000, RZ ;  /* 0x0001000068047824 */ /* 0x020fe200078e00ff */
[----:B------:R-:W-:Y:S03]  /*44d0*/  BSSY B1, `(.L_x_110) ;  /* 0x000000b000017945 */ /* 0x000fe60003800000 */
        /* <DEDUP_REMOVED lines=10> */
.L_x_111:
[----:B------:R-:W-:Y:S05]  /*4580*/  BSYNC B1 ;  /* 0x0000000000017941 */ /* 0x000fea0003800000 */
.L_x_110:
        /* <DEDUP_REMOVED lines=13> */
.L_x_113:
[----:B------:R-:W-:Y:S05]  /*4660*/  BSYNC B1 ;  /* 0x0000000000017941 */ /* 0x000fea0003800000 */
.L_x_112:
[----:B-----5:R-:W-:Y:S01]  /*4670*/  IMAD.U32 R4, R104, 0x10000, RZ ;  /* 0x0001000068047824 */ /* 0x020fe200078e00ff */
[----:B------:R-:W-:Y:S01]  /*4680*/  ISETP.NE.AND P6, PT, R68, RZ, PT ;  /* 0x000000ff4400720c */ /* 0x000fe20003fc5270 */
[----:B------:R-:W-:Y:S02]  /*4690*/  BSSY B1, `(.L_x_114) ;  /* 0x000000b000017945 */ /* 0x000fe40003800000 */
        /* <DEDUP_REMOVED lines=10> */
.L_x_115:
[----:B------:R-:W-:Y:S05]  /*4740*/  BSYNC B1 ;  /* 0x0000000000017941 */ /* 0x000fea0003800000 */
.L_x_114:
        /* <DEDUP_REMOVED lines=13> */
.L_x_117:
[----:B------:R-:W-:Y:S05]  /*4820*/  BSYNC B1 ;  /* 0x0000000000017941 */ /* 0x000fea0003800000 */
.L_x_116:
        /* <DEDUP_REMOVED lines=12> */
.L_x_119:
[----:B------:R-:W-:Y:S05]  /*48f0*/  BSYNC B1 ;  /* 0x0000000000017941 */ /* 0x000fea0003800000 */
.L_x_118:
        /* <DEDUP_REMOVED lines=13> */
.L_x_121:
[----:B------:R-:W-:Y:S05]  /*49d0*/  BSYNC B1 ;  /* 0x0000000000017941 */ /* 0x000fea0003800000 */
.L_x_120:
        /* <DEDUP_REMOVED lines=13> */
.L_x_123:
[----:B------:R-:W-:Y:S05]  /*4ab0*/  BSYNC B1 ;  /* 0x0000000000017941 */ /* 0x000fea0003800000 */
.L_x_122:
        /* <DEDUP_REMOVED lines=13> */
.L_x_125:
[----:B------:R-:W-:Y:S05]  /*4b90*/  BSYNC B1 ;  /* 0x0000000000017941 */ /* 0x000fea0003800000 */
.L_x_124:
        /* <DEDUP_REMOVED lines=12> */
.L_x_127:
[----:B------:R-:W-:Y:S05]  /*4c60*/  BSYNC B1 ;  /* 0x0000000000017941 */ /* 0x000fea0003800000 */
.L_x_126:
        /* <DEDUP_REMOVED lines=13> */
.L_x_129:
[----:B------:R-:W-:Y:S05]  /*4d40*/  BSYNC B1 ;  /* 0x0000000000017941 */ /* 0x000fea0003800000 */
.L_x_128:
        /* <DEDUP_REMOVED lines=12> */
.L_x_131:
[----:B------:R-:W-:Y:S05]  /*4e10*/  BSYNC B1 ;  /* 0x0000000000017941 */ /* 0x000fea0003800000 */
.L_x_130:
        /* <DEDUP_REMOVED lines=12> */
.L_x_133:
[----:B------:R-:W-:Y:S05]  /*4ee0*/  BSYNC B1 ;  /* 0x0000000000017941 */ /* 0x000fea0003800000 */
.L_x_132:
[----:B-----5:R-:W-:Y:S01]  /*4ef0*/  IMAD.U32 R4, R104, 0x10000, RZ ;  /* 0x0001000068047824 */ /* 0x020fe200078e00ff */
[----:B------:R-:W-:Y:S01]  /*4f00*/  ISETP.GT.AND P5, PT, R3, 0x88, P5 ;  /* 0x000000880300780c */ /* 0x000fe20002fa4270 */
        /* <DEDUP_REMOVED lines=8> */
[----:B------:R-:W-:Y:S05]  /*4f90*/  @!P5 BRA `(.L_x_135) ;  /* 0x000000000004d947 */ /* 0x000fea0003800000 */
[----:B------:R0:W5:Y:S02]  /*4fa0*/  LDG.E.LTC128B.U16 R104, desc[UR36][R10.64+0x52] ;  /* 0x000052240a687981 */ /* 0x000164000c1e1520 */
.L_x_135:
[----:B------:R-:W-:Y:S05]  /*4fb0*/  BSYNC B1 ;  /* 0x0000000000017941 */ /* 0x000fea0003800000 */
.L_x_134:
[----:B0----5:R-:W-:Y:S01]  /*4fc0*/  IMAD.U32 R4, R104, 0x10000, RZ ;  /* 0x0001000068047824 */ /* 0x021fe200078e00ff */
[----:B------:R-:W-:Y:S01]  /*4fd0*/  @P5 MOV R5, R13 ;  /* 0x0000000d00055202 */ /* 0x000fe20000000f00 */
[----:B------:R-:W-:Y:S01]  /*4fe0*/  BSSY B1, `(.L_x_136) ;  /* 0x000000a000017945 */ /* 0x000fe20003800000 */
[----:B------:R-:W-:Y:S01]  /*4ff0*/  ISETP.GT.AND P4, PT, R3, 0x80, P3 ;  /* 0x000000800300780c */ /* 0x000fe20001f84270 */
        /* <DEDUP_REMOVED lines=8> */
.L_x_137:
[----:B------:R-:W-:Y:S05]  /*5080*/  BSYNC B1 ;  /* 0x0000000000017941 */ /* 0x000fea0003800000 */
.L_x_136:
[----:B0----5:R-:W-:Y:S01]  /*5090*/  IMAD.U32 R4, R104, 0x10000, RZ ;  /* 0x0001000068047824 */ /* 0x021fe200078e00ff */
        /* <DEDUP_REMOVED lines=11> */
.L_x_139:
[----:B------:R-:W-:Y:S05]  /*5150*/  BSYNC B1 ;  /* 0x0000000000017941 */ /* 0x000fea0003800000 */
.L_x_138:
[----:B0----5:R-:W-:Y:S01]  /*5160*/  IMAD.U32 R4, R104, 0x10000, RZ ;  /* 0x0001000068047824 */ /* 0x021fe200078e00ff */
        /* <DEDUP_REMOVED lines=11> */
.L_x_141:
[----:B------:R-:W-:Y:S05]  /*5220*/  BSYNC B1 ;  /* 0x0000000000017941 */ /* 0x000fea0003800000 */
.L_x_140:
        /* <DEDUP_REMOVED lines=12> */
.L_x_143:
[----:B------:R-:W-:Y:S05]  /*52f0*/  BSYNC B1 ;  /* 0x0000000000017941 */ /* 0x000fea0003800000 */
.L_x_142:
        /* <DEDUP_REMOVED lines=12> */
.L_x_145:
[----:B------:R-:W-:Y:S05]  /*53c0*/  BSYNC B1 ;  /* 0x0000000000017941 */ /* 0x000fea0003800000 */
.L_x_144:
        /* <DEDUP_REMOVED lines=12> */
.L_x_147:
[----:B------:R-:W-:Y:S05]  /*5490*/  BSYNC B1 ;  /* 0x0000000000017941 */ /* 0x000fea0003800000 */
.L_x_146:
        /* <DEDUP_REMOVED lines=9> */
.L_x_149:
[----:B------:R-:W-:Y:S05]  /*5530*/  BSYNC B1 ;  /* 0x0000000000017941 */ /* 0x000fea0003800000 */
.L_x_148:
        /* <DEDUP_REMOVED lines=12> */
.L_x_151:
[----:B------:R-:W-:Y:S05]  /*5600*/  BSYNC B1 ;  /* 0x0000000000017941 */ /* 0x000fea0003800000 */
.L_x_150:
[----:B------:R-:W-:Y:S05]  /*5610*/  @!P0 BRA `(.L_x_152) ;  /* 0x0000001400f08947 */ /* 0x000fea0003800000 */
[----:B-----5:R-:W-:-:S04]  /*5620*/  IMAD.U32 R104, R104, 0x10000, RZ ;  /* 0x0001000068687824 */ /* 0x020fc800078e00ff */
[----:B------:R-:W-:-:S04]  /*5630*/  FMUL R104, R104, R89 ;  /* 0x0000005968687220 */ /* 0x000fc80000400000 */
[----:B------:R-:W-:-:S05]  /*5640*/  FFMA R104, R55, R88, R104 ;  /* 0x0000005837687223 */ /* 0x000fca0000000068 */
[----:B------:R-:W-:-:S05]  /*5650*/  F2FP.BF16.F32.PACK_AB R104, RZ, R104 ;  /* 0x00000068ff68723e */ /* 0x000fca00000010ff */
[----:B------:R0:W-:Y:S01]  /*5660*/  STG.E.U16 desc[UR36][R12.64+0x72], R104 ;  /* 0x000072680c007986 */ /* 0x0001e2000c101524 */
[----:B------:R-:W-:Y:S05]  /*5670*/  BRA `(.L_x_152) ;  /* 0x0000001400d87947 */ /* 0x000fea0003800000 */
.L_x_29:
[----:B------:R-:W-:Y:S01]  /*5680*/  ULDC.64 UR4, c[0x0][0x5c0] ;  /* 0x0001700000047ab9 */ /* 0x000fe20000000a00 */
[----:B------:R-:W-:Y:S01]  /*5690*/  ISETP.GT.AND P3, PT, R4, 0x1, PT ;  /* 0x000000010400780c */ /* 0x000fe20003f64270 */
[-C--:B------:R-:W-:Y:S01]  /*56a0*/  FMUL R56, R56, R88.reuse ;  /* 0x0000005838387220 */ /* 0x080fe20000400000 */
[----:B------:R-:W-:Y:S01]  /*56b0*/  LEA R14, P1, R104, UR4, 0x1 ;  /* 0x00000004680e7c11 */ /* 0x000fe2000f8208ff */
[-C--:B------:R-:W-:Y:S01]  /*56c0*/  FMUL R57, R57, R88.reuse ;  /* 0x0000005839397220 */ /* 0x080fe20000400000 */
[----:B------:R-:W-:Y:S01]  /*56d0*/  IMAD.SHL.U32 R7, R12, 0x10, RZ ;  /* 0x000000100c077824 */ /* 0x000fe200078e00ff */
[----:B------:R-:W-:Y:S01]  /*56e0*/  ISETP.GT.AND P2, PT, R3, 0x8, P6 ;  /* 0x000000080300780c */ /* 0x000fe20003744270 */
[-C--:B------:R-:W-:Y:S01]  /*56f0*/  FMUL R58, R58, R88.reuse ;  /* 0x000000583a3a7220 */ /* 0x080fe20000400000 */
[----:B------:R-:W-:Y:S01]  /*5700*/  LEA.HI.X R15, R104, UR5, R93, 0x1, P1 ;  /* 0x00000005680f7c11 */ /* 0x000fe200088f0c5d */
[-C--:B------:R-:W-:Y:S01]  /*5710*/  FMUL R59, R59, R88.reuse ;  /* 0x000000583b3b7220 */ /* 0x080fe20000400000 */
[----:B------:R-:W-:Y:S01]  /*5720*/  ISETP.GT.AND P1, PT, R3, RZ, P3 ;  /* 0x000000ff0300720c */ /* 0x000fe20001f24270 */
[----:B------:R-:W-:Y:S01]  /*5730*/  FMUL R60, R60, R88 ;  /* 0x000000583c3c7220 */ /* 0x000fe20000400000 */
[----:B------:R-:W-:Y:S01]  /*5740*/  F2FP.BF16.F32.PACK_AB R56, RZ, R56 ;  /* 0x00000038ff38723e */ /* 0x000fe200000010ff */
[-C--:B------:R-:W-:Y:S01]  /*5750*/  FMUL R61, R61, R88.reuse ;  /* 0x000000583d3d7220 */ /* 0x080fe20000400000 */
[----:B------:R-:W-:Y:S01]  /*5760*/  F2FP.BF16.F32.PACK_AB R57, RZ, R57 ;  /* 0x00000039ff39723e */ /* 0x000fe200000010ff */
[----:B------:R-:W-:Y:S01]  /*5770*/  FMUL R63, R63, R88 ;  /* 0x000000583f3f7220 */ /* 0x000fe20000400000 */
[C---:B------:R-:W-:Y:S01]  /*5780*/  SHF.L.U64.HI R5, R12.reuse, 0x4, R13 ;  /* 0x000000040c057819 */ /* 0x040fe2000001020d */
[----:B------:R-:W-:Y:S01]  /*5790*/  @P0 STG.E.U16 desc[UR36][R14.64], R56 ;  /* 0x000000380e000986 */ /* 0x000fe2000c101524 */
[----:B------:R-:W-:Y:S01]  /*57a0*/  PRMT R9, R57, 0x7610, R9 ;  /* 0x0000761039097816 */ /* 0x000fe20000000009 */
[----:B------:R-:W-:Y:S01]  /*57b0*/  IMAD.SHL.U32 R57, R12, 0x100, RZ ;  /* 0x000001000c397824 */ /* 0x000fe200078e00ff */
[----:B------:R-:W-:Y:S01]  /*57c0*/  IADD3 R8, P0, R7, R14, RZ ;  /* 0x0000000e07087210 */ /* 0x000fe20007f1e0ff */
[----:B------:R-:W-:Y:S01]  /*57d0*/  FMUL R62, R62, R88 ;  /* 0x000000583e3e7220 */ /* 0x000fe20000400000 */
[----:B------:R-:W-:Y:S01]  /*57e0*/  F2FP.BF16.F32.PACK_AB R58, RZ, R58 ;  /* 0x0000003aff3a723e */ /* 0x000fe200000010ff */
[--C-:B------:R-:W-:Y:S01]  /*57f0*/  @P1 IMAD.MOV.U32 R10, RZ, RZ, R14.reuse ;  /* 0x000000ffff0a1224 */ /* 0x100fe200078e000e */
[----:B------:R-:W-:Y:S01]  /*5800*/  SHF.L.U64.HI R23, R12, 0x8, R13 ;  /* 0x000000080c177819 */ /* 0x000fe2000001020d */
[--C-:B------:R-:W-:Y:S01]  /*5810*/  @P1 IMAD.MOV.U32 R11, RZ, RZ, R15.reuse ;  /* 0x000000ffff0b1224 */ /* 0x100fe200078e000f */
[----:B------:R-:W-:Y:S01]  /*5820*/  ISETP.GT.AND P4, PT, R4, 0x8, PT ;  /* 0x000000080400780c */ /* 0x000fe20003f84270 */
[-C--:B------:R-:W-:Y:S01]  /*5830*/  FMUL R64, R64, R88.reuse ;  /* 0x0000005840407220 */ /* 0x080fe20000400000 */
[----:B------:R-:W-:Y:S01]  /*5840*/  F2FP.BF16.F32.PACK_AB R59, RZ, R59 ;  /* 0x0000003bff3b723e */ /* 0x000fe200000010ff */
[----:B------:R-:W-:Y:S01]  /*5850*/  FMUL R65, R65, R88 ;  /* 0x0000005841417220 */ /* 0x000fe20000400000 */
[----:B------:R0:W-:Y:S01]  /*5860*/  @P1 STG.E.U16 desc[UR36][R10.64+0x2], R9 ;  /* 0x000002090a001986 */ /* 0x0001e2000c101524 */
[----:B------:R-:W-:Y:S01]  /*5870*/  F2FP.BF16.F32.PACK_AB R60, RZ, R60 ;  /* 0x0000003cff3c723e */ /* 0x000fe200000010ff */
[-C--:B------:R-:W-:Y:S01]  /*5880*/  FMUL R66, R66, R88.reuse ;  /* 0x0000005842427220 */ /* 0x080fe20000400000 */
[----:B------:R-:W-:Y:S01]  /*5890*/  F2FP.BF16.F32.PACK_AB R61, RZ, R61 ;  /* 0x0000003dff3d723e */ /* 0x000fe200000010ff */
[-C--:B------:R-:W-:Y:S01]  /*58a0*/  FMUL R67, R67, R88.reuse ;  /* 0x0000005843437220 */ /* 0x080fe20000400000 */
[----:B------:R-:W-:Y:S01]  /*58b0*/  F2FP.BF16.F32.PACK_AB R63, RZ, R63 ;  /* 0x0000003fff3f723e */ /* 0x000fe200000010ff */
[----:B------:R-:W-:Y:S01]  /*58c0*/  FMUL R68, R68, R88 ;  /* 0x0000005844447220 */ /* 0x000fe20000400000 */
[----:B------:R-:W-:Y:S01]  /*58d0*/  F2FP.BF16.F32.PACK_AB R62, RZ, R62 ;  /* 0x0000003eff3e723e */ /* 0x000fe200000010ff */
[----:B------:R-:W-:Y:S01]  /*58e0*/  FMUL R69, R69, R88 ;  /* 0x0000005845457220 */ /* 0x000fe20000400000 */
[----:B------:R-:W-:Y:S01]  /*58f0*/  F2FP.BF16.F32.PACK_AB R64, RZ, R64 ;  /* 0x00000040ff40723e */ /* 0x000fe200000010ff */
[-C--:B------:R-:W-:Y:S01]  /*5900*/  FMUL R70, R70, R88.reuse ;  /* 0x0000005846467220 */ /* 0x080fe20000400000 */
[----:B------:R-:W-:Y:S01]  /*5910*/  F2FP.BF16.F32.PACK_AB R65, RZ, R65 ;  /* 0x00000041ff41723e */ /* 0x000fe200000010ff */
[----:B0-----:R-:W-:Y:S01]  /*5920*/  IMAD.X R9, R5, 0x1, R15, P0 ;  /* 0x0000000105097824 */ /* 0x001fe200000e060f */
[----:B------:R-:W-:Y:S01]  /*5930*/  ISETP.GT.AND P0, PT, R3, 0x8, P3 ;  /* 0x000000080300780c */ /* 0x000fe20001f04270 */
[-C--:B------:R-:W-:Y:S01]  /*5940*/  FMUL R71, R71, R88.reuse ;  /* 0x0000005847477220 */ /* 0x080fe20000400000 */
[----:B------:R-:W-:Y:S01]  /*5950*/  ISETP.GT.AND P3, PT, R4, 0x9, PT ;  /* 0x000000090400780c */ /* 0x000fe20003f64270 */
[----:B------:R-:W-:Y:S01]  /*5960*/  FMUL R72, R72, R88 ;  /* 0x0000005848487220 */ /* 0x000fe20000400000 */
[----:B------:R-:W-:Y:S01]  /*5970*/  @P2 STG.E.U16 desc[UR36][R8.64], R58 ;  /* 0x0000003a08002986 */ /* 0x000fe2000c101524 */
[----:B------:R-:W-:Y:S01]  /*5980*/  IADD3 R6, P1, P2, R57, R14, R7 ;  /* 0x0000000e39067210 */ /* 0x000fe20007a3e007 */
[----:B------:R-:W-:Y:S01]  /*5990*/  FMUL R73, R73, R88 ;  /* 0x0000005849497220 */ /* 0x000fe20000400000 */
[----:B------:R-:W-:Y:S01]  /*59a0*/  F2FP.BF16.F32.PACK_AB R66, RZ, R66 ;  /* 0x00000042ff42723e */ /* 0x000fe200000010ff */
[-C--:B------:R-:W-:Y:S01]  /*59b0*/  FMUL R74, R74, R88.reuse ;  /* 0x000000584a4a7220 */ /* 0x080fe20000400000 */
[----:B------:R-:W-:Y:S01]  /*59c0*/  IADD3.X R7, R23, R15, R5, P1, P2 ;  /* 0x0000000f17077210 */ /* 0x000fe20000fe4405 */
[-C--:B------:R-:W-:Y:S01]  /*59d0*/  FMUL R75, R75, R88.reuse ;  /* 0x000000584b4b7220 */ /* 0x080fe20000400000 */
[C---:B------:R-:W-:Y:S01]  /*59e0*/  ISETP.GT.AND P1, PT, R3.reuse, RZ, P4 ;  /* 0x000000ff0300720c */ /* 0x040fe20002724270 */
[-C--:B------:R-:W-:Y:S01]  /*59f0*/  FMUL R76, R76, R88.reuse ;  /* 0x000000584c4c7220 */ /* 0x080fe20000400000 */
[----:B------:R-:W-:Y:S01]  /*5a00*/  @P0 STG.E.U16 desc[UR36][R8.64+0x2], R59 ;  /* 0x0000023b08000986 */ /* 0x000fe2000c101524 */
[----:B------:R-:W-:Y:S01]  /*5a10*/  ISETP.GT.AND P0, PT, R3, RZ, P3 ;  /* 0x000000ff0300720c */ /* 0x000fe20001f04270 */
[-C--:B------:R-:W-:Y:S01]  /*5a20*/  FMUL R77, R77, R88.reuse ;  /* 0x000000584d4d7220 */ /* 0x080fe20000400000 */
[----:B------:R-:W-:Y:S01]  /*5a30*/  ISETP.GT.AND P2, PT, R4, 0x11, PT ;  /* 0x000000110400780c */ /* 0x000fe20003f44270 */
[-C--:B------:R-:W-:Y:S01]  /*5a40*/  FMUL R78, R78, R88.reuse ;  /* 0x000000584e4e7220 */ /* 0x080fe20000400000 */
[----:B------:R-:W-:Y:S01]  /*5a50*/  F2FP.BF16.F32.PACK_AB R67, RZ, R67 ;  /* 0x00000043ff43723e */ /* 0x000fe200000010ff */
[----:B------:R-:W-:Y:S01]  /*5a60*/  FMUL R79, R79, R88 ;  /* 0x000000584f4f7220 */ /* 0x000fe20000400000 */
[----:B------:R-:W-:Y:S01]  /*5a70*/  F2FP.BF16.F32.PACK_AB R68, RZ, R68 ;  /* 0x00000044ff44723e */ /* 0x000fe200000010ff */
[-C--:B------:R-:W-:Y:S01]  /*5a80*/  FMUL R80, R80, R88.reuse ;  /* 0x0000005850507220 */ /* 0x080fe20000400000 */
[----:B------:R-:W-:Y:S01]  /*5a90*/  F2FP.BF16.F32.PACK_AB R69, RZ, R69 ;  /* 0x00000045ff45723e */ /* 0x000fe200000010ff */
[----:B------:R-:W-:Y:S01]  /*5aa0*/  FMUL R81, R81, R88 ;  /* 0x0000005851517220 */ /* 0x000fe20000400000 */
[--C-:B------:R-:W-:Y:S01]  /*5ab0*/  @P1 IMAD.MOV.U32 R10, RZ, RZ, R14.reuse ;  /* 0x000000ffff0a1224 */ /* 0x100fe200078e000e */
[----:B------:R-:W-:Y:S01]  /*5ac0*/  F2FP.BF16.F32.PACK_AB R70, RZ, R70 ;  /* 0x00000046ff46723e */ /* 0x000fe200000010ff */
[--C-:B------:R-:W-:Y:S01]  /*5ad0*/  @P1 IMAD.MOV.U32 R11, RZ, RZ, R15.reuse ;  /* 0x000000ffff0b1224 */ /* 0x100fe200078e000f */
[----:B------:R-:W-:Y:S01]  /*5ae0*/  F2FP.BF16.F32.PACK_AB R71, RZ, R71 ;  /* 0x00000047ff47723e */ /* 0x000fe200000010ff */
[----:B------:R-:W-:Y:S01]  /*5af0*/  FMUL R82, R82, R88 ;  /* 0x0000005852527220 */ /* 0x000fe20000400000 */
[----:B------:R-:W-:Y:S01]  /*5b00*/  F2FP.BF16.F32.PACK_AB R72, RZ, R72 ;  /* 0x00000048ff48723e */ /* 0x000fe200000010ff */
[-C--:B------:R-:W-:Y:S01]  /*5b10*/  FMUL R83, R83, R88.reuse ;  /* 0x0000005853537220 */ /* 0x080fe20000400000 */
[----:B------:R0:W-:Y:S01]  /*5b20*/  @P1 STG.E.U16 desc[UR36][R10.64+0x10], R60 ;  /* 0x0000103c0a001986 */ /* 0x0001e2000c101524 */
[----:B------:R-:W-:Y:S01]  /*5b30*/  ISETP.GT.AND P1, PT, R3, 0x8, P4 ;  /* 0x000000080300780c */ /* 0x000fe20002724270 */
[-C--:B------:R-:W-:Y:S01]  /*5b40*/  FMUL R84, R84, R88.reuse ;  /* 0x0000005854547220 */ /* 0x080fe20000400000 */
[----:B------:R-:W-:Y:S01]  /*5b50*/  F2FP.BF16.F32.PACK_AB R73, RZ, R73 ;  /* 0x00000049ff49723e */ /* 0x000fe200000010ff */
[----:B------:R-:W-:Y:S01]  /*5b60*/  FMUL R85, R85, R88 ;  /* 0x0000005855557220 */ /* 0x000fe20000400000 */
[----:B------:R-:W-:Y:S01]  /*5b70*/  F2FP.BF16.F32.PACK_AB R74, RZ, R74 ;  /* 0x0000004aff4a723e */ /* 0x000fe200000010ff */
[-C--:B------:R-:W-:Y:S01]  /*5b80*/  FMUL R86, R86, R88.reuse ;  /* 0x0000005856567220 */ /* 0x080fe20000400000 */
[----:B------:R-:W-:Y:S01]  /*5b90*/  F2FP.BF16.F32.PACK_AB R75, RZ, R75 ;  /* 0x0000004bff4b723e */ /* 0x000fe200000010ff */
[-C--:B------:R-:W-:Y:S01]  /*5ba0*/  FMUL R87, R87, R88.reuse ;  /* 0x0000005857577220 */ /* 0x080fe20000400000 */
[----:B------:R-:W-:Y:S01]  /*5bb0*/  ISETP.GT.AND P5, PT, R4, 0x28, PT ;  /* 0x000000280400780c */ /* 0x000fe20003fa4270 */
[----:B------:R-:W-:Y:S01]  /*5bc0*/  FMUL R24, R24, R88 ;  /* 0x0000005818187220 */ /* 0x000fe20000400000 */
[----:B------:R-:W-:Y:S01]  /*5bd0*/  F2FP.BF16.F32.PACK_AB R76, RZ, R76 ;  /* 0x0000004cff4c723e */ /* 0x000fe200000010ff */
[--C-:B0-----:R-:W-:Y:S01]  /*5be0*/  @P0 IMAD.MOV.U32 R10, RZ, RZ, R14.reuse ;  /* 0x000000ffff0a0224 */ /* 0x101fe200078e000e */
[----:B------:R-:W-:Y:S01]  /*5bf0*/  ISETP.GT.AND P4, PT, R4, 0x29, PT ;  /* 0x000000290400780c */ /* 0x000fe20003f84270 */
        /* <DEDUP_REMOVED lines=8> */
[C---:B------:R-:W-:Y:S01]  /*5c80*/  ISETP.GT.AND P3, PT, R4.reuse, 0x10, PT ;  /* 0x000000100400780c */ /* 0x040fe20003f64270 */
[----:B------:R-:W-:Y:S01]  /*5c90*/  @P1 STG.E.U16 desc[UR36][R8.64+0x10], R62 ;  /* 0x0000103e08001986 */ /* 0x000fe2000c101524 */
        /* <DEDUP_REMOVED lines=8> */
[----:B------:R-:W-:Y:S01]  /*5d20*/  F2FP.BF16.F32.PACK_AB R82, RZ, R82 ;  /* 0x00000052ff52723e */ /* 0x000fe200000010ff */
[----:B------:R-:W-:Y:S01]  /*5d30*/  @P0 STG.E.U16 desc[UR36][R8.64+0x12], R63 ;  /* 0x0000123f08000986 */ /* 0x000fe2000c101524 */
[----:B------:R-:W-:Y:S01]  /*5d40*/  ISETP.GT.AND P0, PT, R3, RZ, P3 ;  /* 0x000000ff0300720c */ /* 0x000fe20001f04270 */
[-C--:B------:R-:W-:Y:S01]  /*5d50*/  FMUL R32, R32, R88.reuse ;  /* 0x0000005820207220 */ /* 0x080fe20000400000 */
[----:B------:R-:W-:Y:S01]  /*5d60*/  F2FP.BF16.F32.PACK_AB R83, RZ, R83 ;  /* 0x00000053ff53723e */ /* 0x000fe200000010ff */
[----:B------:R-:W-:Y:S01]  /*5d70*/  FMUL R33, R33, R88 ;  /* 0x0000005821217220 */ /* 0x000fe20000400000 */
[----:B------:R-:W-:Y:S01]  /*5d80*/  F2FP.BF16.F32.PACK_AB R84, RZ, R84 ;  /* 0x00000054ff54723e */ /* 0x000fe200000010ff */
[-C--:B------:R-:W-:Y:S01]  /*5d90*/  FMUL R34, R34, R88.reuse ;  /* 0x0000005822227220 */ /* 0x080fe20000400000 */
[----:B------:R-:W-:Y:S01]  /*5da0*/  P2R R5, PR, RZ, 0x20 ;  /* 0x00000020ff057803 */ /* 0x000fe20000000000 */
[-C--:B------:R-:W-:Y:S01]  /*5db0*/  FMUL R35, R35, R88.reuse ;  /* 0x0000005823237220 */ /* 0x080fe20000400000 */
[----:B------:R-:W-:Y:S01]  /*5dc0*/  F2FP.BF16.F32.PACK_AB R85, RZ, R85 ;  /* 0x00000055ff55723e */ /* 0x000fe200000010ff */
[----:B------:R-:W-:Y:S01]  /*5dd0*/  FMUL R36, R36, R88 ;  /* 0x0000005824247220 */ /* 0x000fe20000400000 */
[----:B------:R-:W-:Y:S01]  /*5de0*/  F2FP.BF16.F32.PACK_AB R86, RZ, R86 ;  /* 0x00000056ff56723e */ /* 0x000fe200000010ff */
[----:B------:R-:W-:Y:S01]  /*5df0*/  FMUL R37, R37, R88 ;  /* 0x0000005825257220 */ /* 0x000fe20000400000 */
[----:B------:R-:W-:Y:S01]  /*5e00*/  F2FP.BF16.F32.PACK_AB R87, RZ, R87 ;  /* 0x00000057ff57723e */ /* 0x000fe200000010ff */
[--C-:B0-----:R-:W-:Y:S01]  /*5e10*/  @P0 IMAD.MOV.U32 R10, RZ, RZ, R14.reuse ;  /* 0x000000ffff0a0224 */ /* 0x101fe200078e000e */
[----:B------:R-:W-:Y:S01]  /*5e20*/  F2FP.BF16.F32.PACK_AB R24, RZ, R24 ;  /* 0x00000018ff18723e */ /* 0x000fe200000010ff */
[--C-:B------:R-:W-:Y:S01]  /*5e30*/  @P0 IMAD.MOV.U32 R11, RZ, RZ, R15.reuse ;  /* 0x000000ffff0b0224 */ /* 0x100fe200078e000f */
[----:B------:R-:W-:Y:S01]  /*5e40*/  F2FP.BF16.F32.PACK_AB R25, RZ, R25 ;  /* 0x00000019ff19723e */ /* 0x000fe200000010ff */
[----:B------:R-:W-:Y:S01]  /*5e50*/  FMUL R38, R38, R88 ;  /* 0x0000005826267220 */ /* 0x000fe20000400000 */
[----:B------:R-:W-:Y:S01]  /*5e60*/  F2FP.BF16.F32.PACK_AB R26, RZ, R26 ;  /* 0x0000001aff1a723e */ /* 0x000fe200000010ff */
[-C--:B------:R-:W-:Y:S01]  /*5e70*/  FMUL R39, R39, R88.reuse ;  /* 0x0000005827277220 */ /* 0x080fe20000400000 */
[----:B------:R0:W-:Y:S01]  /*5e80*/  @P0 STG.E.U16 desc[UR36][R10.64+0x20], R64 ;  /* 0x000020400a000986 */ /* 0x0001e2000c101524 */
[----:B------:R-:W-:Y:S01]  /*5e90*/  ISETP.GT.AND P0, PT, R3, RZ, P2 ;  /* 0x000000ff0300720c */ /* 0x000fe20001704270 */
        /* <DEDUP_REMOVED lines=12> */
[----:B0-----:R-:W-:Y:S01]  /*5f60*/  @P0 IMAD.MOV.U32 R10, RZ, RZ, R14 ;  /* 0x000000ffff0a0224 */ /* 0x001fe200078e000e */
[----:B------:R-:W-:Y:S01]  /*5f70*/  F2FP.BF16.F32.PACK_AB R33, RZ, R33 ;  /* 0x00000021ff21723e */ /* 0x000fe200000010ff */
[----:B------:R-:W-:Y:S01]  /*5f80*/  @P0 IMAD.MOV.U32 R11, RZ, RZ, R15 ;  /* 0x000000ffff0b0224 */ /* 0x000fe200078e000f */
[----:B------:R-:W-:Y:S01]  /*5f90*/  F2FP.BF16.F32.PACK_AB R34, RZ, R34 ;  /* 0x00000022ff22723e */ /* 0x000fe200000010ff */
[-C--:B------:R-:W-:Y:S01]  /*5fa0*/  FMUL R46, R46, R88.reuse ;  /* 0x000000582e2e7220 */ /* 0x080fe20000400000 */
[----:B------:R-:W-:Y:S01]  /*5fb0*/  F2FP.BF16.F32.PACK_AB R35, RZ, R35 ;  /* 0x00000023ff23723e */ /* 0x000fe200000010ff */
[-C--:B------:R-:W-:Y:S01]  /*5fc0*/  FMUL R47, R47, R88.reuse ;  /* 0x000000582f2f7220 */ /* 0x080fe20000400000 */
[----:B------:R0:W-:Y:S01]  /*5fd0*/  @P0 STG.E.U16 desc[UR36][R10.64+0x22], R65 ;  /* 0x000022410a000986 */ /* 0x0001e2000c101524 */
[----:B------:R-:W-:Y:S01]  /*5fe0*/  ISETP.GT.AND P0, PT, R3, 0x8, P3 ;  /* 0x000000080300780c */ /* 0x000fe20001f04270 */
[-C--:B------:R-:W-:Y:S01]  /*5ff0*/  FMUL R48, R48, R88.reuse ;  /* 0x0000005830307220 */ /* 0x080fe20000400000 */
[----:B------:R-:W-:Y:S01]  /*6000*/  ISETP.GT.AND P3, PT, R4, 0x30, PT ;  /* 0x000000300400780c */ /* 0x000fe20003f64270 */
        /* <DEDUP_REMOVED lines=11> */
[----:B------:R-:W-:Y:S01]  /*60c0*/  ISETP.GT.AND P0, PT, R3, 0x8, P2 ;  /* 0x000000080300780c */ /* 0x000fe20001704270 */
[-C--:B------:R-:W-:Y:S01]  /*60d0*/  FMUL R54, R54, R88.reuse ;  /* 0x0000005836367220 */ /* 0x080fe20000400000 */
[----:B------:R-:W-:Y:S01]  /*60e0*/  ISETP.GT.AND P2, PT, R4, 0x18, PT ;  /* 0x000000180400780c */ /* 0x000fe20003f44270 */
[----:B------:R-:W-:Y:S01]  /*60f0*/  FMUL R55, R55, R88 ;  /* 0x0000005837377220 */ /* 0x000fe20000400000 */
[----:B------:R-:W-:-:S02]  /*6100*/  F2FP.BF16.F32.PACK_AB R41, RZ, R41 ;  /* 0x00000029ff29723e */ /* 0x000fc400000010ff */
[----:B------:R-:W-:Y:S02]  /*6110*/  F2FP.BF16.F32.PACK_AB R42, RZ, R42 ;  /* 0x0000002aff2a723e */ /* 0x000fe400000010ff */
[----:B------:R-:W-:Y:S02]  /*6120*/  F2FP.BF16.F32.PACK_AB R43, RZ, R43 ;  /* 0x0000002bff2b723e */ /* 0x000fe400000010ff */
[----:B------:R-:W-:Y:S02]  /*6130*/  F2FP.BF16.F32.PACK_AB R44, RZ, R44 ;  /* 0x0000002cff2c723e */ /* 0x000fe400000010ff */
[----:B------:R-:W-:Y:S01]  /*6140*/  F2FP.BF16.F32.PACK_AB R45, RZ, R45 ;  /* 0x0000002dff2d723e */ /* 0x000fe200000010ff */
[----:B------:R-:W-:Y:S01]  /*6150*/  @P0 STG.E.U16 desc[UR36][R8.64+0x22], R67 ;  /* 0x0000224308000986 */ /* 0x000fe2000c101524 */
[----:B------:R-:W-:Y:S02]  /*6160*/  ISETP.GT.AND P0, PT, R3, RZ, P2 ;  /* 0x000000ff0300720c */ /* 0x000fe40001704270 */
[----:B------:R-:W-:-:S02]  /*6170*/  F2FP.BF16.F32.PACK_AB R46, RZ, R46 ;  /* 0x0000002eff2e723e */ /* 0x000fc400000010ff */
[----:B------:R-:W-:Y:S02]  /*6180*/  F2FP.BF16.F32.PACK_AB R47, RZ, R47 ;  /* 0x0000002fff2f723e */ /* 0x000fe400000010ff */
[----:B------:R-:W-:Y:S02]  /*6190*/  F2FP.BF16.F32.PACK_AB R48, RZ, R48 ;  /* 0x00000030ff30723e */ /* 0x000fe400000010ff */
[----:B------:R-:W-:Y:S02]  /*61a0*/  F2FP.BF16.F32.PACK_AB R49, RZ, R49 ;  /* 0x00000031ff31723e */ /* 0x000fe400000010ff */
[----:B------:R-:W-:Y:S02]  /*61b0*/  F2FP.BF16.F32.PACK_AB R50, RZ, R50 ;  /* 0x00000032ff32723e */ /* 0x000fe400000010ff */
[----:B------:R-:W-:Y:S01]  /*61c0*/  F2FP.BF16.F32.PACK_AB R51, RZ, R51 ;  /* 0x00000033ff33723e */ /* 0x000fe200000010ff */
[----:B0-----:R-:W-:Y:S01]  /*61d0*/  @P0 IMAD.MOV.U32 R10, RZ, RZ, R14 ;  /* 0x000000ffff0a0224 */ /* 0x001fe200078e000e */
[----:B------:R-:W-:Y:S01]  /*61e0*/  F2FP.BF16.F32.PACK_AB R52, RZ, R52 ;  /* 0x00000034ff34723e */ /* 0x000fe200000010ff */
[----:B------:R-:W-:Y:S01]  /*61f0*/  @P0 IMAD.MOV.U32 R11, RZ, RZ, R15 ;  /* 0x000000ffff0b0224 */ /* 0x000fe200078e000f */
[----:B------:R-:W-:-:S02]  /*6200*/  F2FP.BF16.F32.PACK_AB R53, RZ, R53 ;  /* 0x00000035ff35723e */ /* 0x000fc400000010ff */
[----:B------:R-:W-:Y:S02]  /*6210*/  F2FP.BF16.F32.PACK_AB R54, RZ, R54 ;  /* 0x00000036ff36723e */ /* 0x000fe400000010ff */
[----:B------:R0:W-:Y:S01]  /*6220*/  @P0 STG.E.U16 desc[UR36][R10.64+0x30], R68 ;  /* 0x000030440a000986 */ /* 0x0001e2000c101524 */
[----:B------:R-:W-:Y:S02]  /*6230*/  ISETP.GT.AND P0, PT, R3, RZ, P1 ;  /* 0x000000ff0300720c */ /* 0x000fe40000f04270 */
[----:B------:R-:W-:-:S11]  /*6240*/  F2FP.BF16.F32.PACK_AB R55, RZ, R55 ;  /* 0x00000037ff37723e */ /* 0x000fd600000010ff */
[----:B0-----:R-:W-:Y:S02]  /*6250*/  @P0 IMAD.MOV.U32 R10, RZ, RZ, R14 ;  /* 0x000000ffff0a0224 */ /* 0x001fe400078e000e */
[----:B------:R-:W-:-:S05]  /*6260*/  @P0 IMAD.MOV.U32 R11, RZ, RZ, R15 ;  /* 0x000000ffff0b0224 */ /* 0x000fca00078e000f */
[----:B------:R0:W-:Y:S01]  /*6270*/  @P0 STG.E.U16 desc[UR36][R10.64+0x32], R69 ;  /* 0x000032450a000986 */ /* 0x0001e2000c101524 */
[----:B------:R-:W-:Y:S02]  /*6280*/  ISETP.GT.AND P0, PT, R3, 0x8, P2 ;  /* 0x000000080300780c */ /* 0x000fe40001704270 */
[----:B------:R-:W-:-:S11]  /*6290*/  ISETP.GT.AND P2, PT, R4, 0x20, PT ;  /* 0x000000200400780c */ /* 0x000fd60003f44270 */
[----:B------:R-:W-:Y:S01]  /*62a0*/  @P0 STG.E.U16 desc[UR36][R8.64+0x30], R70 ;  /* 0x0000304608000986 */ /* 0x000fe2000c101524 */
[----:B------:R-:W-:Y:S02]  /*62b0*/  ISETP.GT.AND P0, PT, R3, 0x8, P1 ;  /* 0x000000080300780c */ /* 0x000fe40000f04270 */
[----:B------:R-:W-:-:S11]  /*62c0*/  ISETP.GT.AND P1, PT, R4, 0x21, PT ;  /* 0x000000210400780c */ /* 0x000fd60003f24270 */
[----:B------:R-:W-:Y:S01]  /*62d0*/  @P0 STG.E.U16 desc[UR36][R8.64+0x32], R71 ;  /* 0x0000324708000986 */ /* 0x000fe2000c101524 */
[----:B------:R-:W-:-:S13]  /*62e0*/  ISETP.GT.AND P0, PT, R3, RZ, P2 ;  /* 0x000000ff0300720c */ /* 0x000fda0001704270 */
[----:B0-----:R-:W-:Y:S02]  /*62f0*/  @P0 IMAD.MOV.U32 R10, RZ, RZ, R14 ;  /* 0x000000ffff0a0224 */ /* 0x001fe400078e000e */
[----:B------:R-:W-:-:S05]  /*6300*/  @P0 IMAD.MOV.U32 R11, RZ, RZ, R15 ;  /* 0x000000ffff0b0224 */ /* 0x000fca00078e000f */
[----:B------:R0:W-:Y:S01]  /*6310*/  @P0 STG.E.U16 desc[UR36][R10.64+0x40], R72 ;  /* 0x000040480a000986 */ /* 0x0001e2000c101524 */
[----:B------:R-:W-:-:S13]  /*6320*/  ISETP.GT.AND P0, PT, R3, RZ, P1 ;  /* 0x000000ff0300720c */ /* 0x000fda0000f04270 */
[----:B0-----:R-:W-:Y:S02]  /*6330*/  @P0 IMAD.MOV.U32 R10, RZ, RZ, R14 ;  /* 0x000000ffff0a0224 */ /* 0x001fe400078e000e */
[----:B------:R-:W-:-:S05]  /*6340*/  @P0 IMAD.MOV.U32 R11, RZ, RZ, R15 ;  /* 0x000000ffff0b0224 */ /* 0x000fca00078e000f */
[----:B------:R0:W-:Y:S01]  /*6350*/  @P0 STG.E.U16 desc[UR36][R10.64+0x42], R73 ;  /* 0x000042490a000986 */ /* 0x0001e2000c101524 */
[----:B------:R-:W-:Y:S02]  /*6360*/  ISETP.GT.AND P0, PT, R3, 0x8, P2 ;  /* 0x000000080300780c */ /* 0x000fe40001704270 */
[----:B------:R-:W-:-:S11]  /*6370*/  ISETP.GT.AND P2, PT, R4, 0x38, PT ;  /* 0x000000380400780c */ /* 0x000fd60003f44270 */
[----:B------:R-:W-:Y:S01]  /*6380*/  @P0 STG.E.U16 desc[UR36][R8.64+0x40], R74 ;  /* 0x0000404a08000986 */ /* 0x000fe2000c101524 */
[----:B------:R-:W-:-:S13]  /*6390*/  ISETP.GT.AND P0, PT, R3, 0x8, P1 ;  /* 0x000000080300780c */ /* 0x000fda0000f04270 */
        /* <DEDUP_REMOVED lines=9> */
[----:B------:R-:W-:-:S13]  /*6430*/  ISETP.GT.AND P0, PT, R3, 0x8, P5 ;  /* 0x000000080300780c */ /* 0x000fda0002f04270 */
[----:B------:R-:W-:Y:S01]  /*6440*/  @P0 STG.E.U16 desc[UR36][R8.64+0x50], R78 ;  /* 0x0000504e08000986 */ /* 0x000fe2000c101524 */
[----:B------:R-:W-:-:S13]  /*6450*/  ISETP.GT.AND P0, PT, R3, 0x8, P4 ;  /* 0x000000080300780c */ /* 0x000fda0002704270 */
[----:B------:R-:W-:Y:S01]  /*6460*/  @P0 STG.E.U16 desc[UR36][R8.64+0x52], R79 ;  /* 0x0000524f08000986 */ /* 0x000fe2000c101524 */
[----:B------:R-:W-:-:S13]  /*6470*/  ISETP.GT.AND P0, PT, R3, RZ, P3 ;  /* 0x000000ff0300720c */ /* 0x000fda0001f04270 */
[----:B0-----:R-:W-:Y:S01]  /*6480*/  @P0 IMAD.MOV.U32 R10, RZ, RZ, R14 ;  /* 0x000000ffff0a0224 */ /* 0x001fe200078e000e */
[----:B------:R-:W-:-:S05]  /*6490*/  @P0 MOV R11, R15 ;  /* 0x0000000f000b0202 */ /* 0x000fca0000000f00 */
[----:B------:R0:W-:Y:S01]  /*64a0*/  @P0 STG.E.U16 desc[UR36][R10.64+0x60], R80 ;  /* 0x000060500a000986 */ /* 0x0001e2000c101524 */
[----:B------:R-:W-:-:S04]  /*64b0*/  ISETP.GT.AND P0, PT, R4, 0x31, PT ;  /* 0x000000310400780c */ /* 0x000fc80003f04270 */
        /* <DEDUP_REMOVED lines=8> */
[----:B------:R-:W-:-:S05]  /*6540*/  IADD3 R12, P1, R57, R8, RZ ;  /* 0x00000008390c7210 */ /* 0x000fca0007f3e0ff */
[----:B------:R-:W-:Y:S01]  /*6550*/  IMAD.X R13, R23, 0x1, R9, P1 ;  /* 0x00000001170d7824 */ /* 0x000fe200008e0609 */
[----:B------:R-:W-:-:S13]  /*6560*/  ISETP.GT.AND P1, PT, R3, RZ, P2 ;  /* 0x000000ff0300720c */ /* 0x000fda0001724270 */
[----:B------:R-:W-:Y:S01]  /*6570*/  @P1 STG.E.U16 desc[UR36][R14.64+0x70], R84 ;  /* 0x000070540e001986 */ /* 0x000fe2000c101524 */
[----:B------:R-:W-:-:S05]  /*6580*/  IADD3 R20, P1, R57, R8, RZ ;  /* 0x0000000839147210 */ /* 0x000fca0007f3e0ff */
[----:B------:R-:W-:Y:S01]  /*6590*/  IMAD.X R21, R23, 0x1, R9, P1 ;  /* 0x0000000117157824 */ /* 0x000fe200008e0609 */
[----:B0-----:R-:W-:-:S05]  /*65a0*/  IADD3 R10, P1, R57, R14, RZ ;  /* 0x0000000e390a7210 */ /* 0x001fca0007f3e0ff */
[----:B------:R-:W-:Y:S01]  /*65b0*/  IMAD.X R11, R23, 0x1, R15, P1 ;  /* 0x00000001170b7824 */ /* 0x000fe200008e060f */
[----:B------:R-:W-:-:S04]  /*65c0*/  ISETP.GT.AND P1, PT, R4, 0x39, PT ;  /* 0x000000390400780c */ /* 0x000fc80003f24270 */
[----:B------:R-:W-:-:S13]  /*65d0*/  ISETP.GT.AND P5, PT, R3, RZ, P1 ;  /* 0x000000ff0300720c */ /* 0x000fda0000fa4270 */
[----:B------:R-:W-:Y:S01]  /*65e0*/  @P5 STG.E.U16 desc[UR36][R14.64+0x72], R85 ;  /* 0x000072550e005986 */ /* 0x000fe2000c101524 */
[----:B------:R-:W-:-:S13]  /*65f0*/  ISETP.GT.AND P5, PT, R3, 0x8, P2 ;  /* 0x000000080300780c */ /* 0x000fda00017a4270 */
[----:B------:R-:W-:Y:S01]  /*6600*/  @P5 STG.E.U16 desc[UR36][R8.64+0x70], R86 ;  /* 0x0000705608005986 */ /* 0x000fe2000c101524 */
[----:B------:R-:W-:-:S13]  /*6610*/  ISETP.GT.AND P5, PT, R3, 0x8, P1 ;  /* 0x000000080300780c */ /* 0x000fda0000fa4270 */
[----:B------:R0:W-:Y:S01]  /*6620*/  @P5 STG.E.U16 desc[UR36][R8.64+0x72], R87 ;  /* 0x0000725708005986 */ /* 0x0001e2000c101524 */
[C---:B------:R-:W-:Y:S02]  /*6630*/  ISETP.GT.AND P5, PT, R3.reuse, 0x80, P6 ;  /* 0x000000800300780c */ /* 0x040fe400037a4270 */
[----:B------:R-:W-:-:S11]  /*6640*/  ISETP.GT.AND P6, PT, R3, 0x88, P6 ;  /* 0x000000880300780c */ /* 0x000fd600037c4270 */
[----:B------:R-:W-:Y:S01]  /*6650*/  @P5 STG.E.U16 desc[UR36][R10.64], R24 ;  /* 0x000000180a005986 */ /* 0x000fe2000c101524 */
[----:B------:R-:W-:-:S04]  /*6660*/  ISETP.GT.AND P5, PT, R4, 0x1, PT ;  /* 0x000000010400780c */ /* 0x000fc80003fa4270 */
[----:B------:R-:W-:-:S13]  /*6670*/  ISETP.GT.AND P5, PT, R3, 0x80, P5 ;  /* 0x000000800300780c */ /* 0x000fda0002fa4270 */
[----:B0-----:R-:W-:Y:S02]  /*6680*/  @P5 IMAD.MOV.U32 R8, RZ, RZ, R10 ;  /* 0x000000ffff085224 */ /* 0x001fe400078e000a */
[----:B------:R-:W-:-:S05]  /*6690*/  @P5 IMAD.MOV.U32 R9, RZ, RZ, R11 ;  /* 0x000000ffff095224 */ /* 0x000fca00078e000b */
[----:B------:R0:W-:Y:S01]  /*66a0*/  @P5 STG.E.U16 desc[UR36][R8.64+0x2], R25 ;  /* 0x0000021908005986 */ /* 0x0001e2000c101524 */
[----:B------:R-:W-:-:S03]  /*66b0*/  ISETP.NE.AND P5, PT, R5, RZ, PT ;  /* 0x000000ff0500720c */ /* 0x000fc60003fa5270 */
[----:B------:R-:W-:Y:S01]  /*66c0*/  @P6 STG.E.U16 desc[UR36][R12.64], R26 ;  /* 0x0000001a0c006986 */ /* 0x000fe2000c101524 */
[----:B------:R-:W-:-:S04]  /*66d0*/  ISETP.GT.AND P6, PT, R4, 0x1, PT ;  /* 0x000000010400780c */ /* 0x000fc80003fc4270 */
[----:B------:R-:W-:-:S13]  /*66e0*/  ISETP.GT.AND P6, PT, R3, 0x88, P6 ;  /* 0x000000880300780c */ /* 0x000fda00037c4270 */
[----:B------:R-:W-:Y:S01]  /*66f0*/  @P6 STG.E.U16 desc[UR36][R20.64+0x2], R27 ;  /* 0x0000021b14006986 */ /* 0x000fe2000c101524 */
[----:B------:R-:W-:-:S04]  /*6700*/  ISETP.GT.AND P6, PT, R4, 0x8, PT ;  /* 0x000000080400780c */ /* 0x000fc80003fc4270 */
[----:B------:R-:W-:-:S13]  /*6710*/  ISETP.GT.AND P6, PT, R3, 0x80, P6 ;  /* 0x000000800300780c */ /* 0x000fda00037c4270 */
[----:B0-----:R-:W-:Y:S02]  /*6720*/  @P6 IMAD.MOV.U32 R8, RZ, RZ, R10 ;  /* 0x000000ffff086224 */ /* 0x001fe400078e000a */
[----:B------:R-:W-:-:S05]  /*6730*/  @P6 IMAD.MOV.U32 R9, RZ, RZ, R11 ;  /* 0x000000ffff096224 */ /* 0x000fca00078e000b */
[----:B------:R0:W-:Y:S01]  /*6740*/  @P6 STG.E.U16 desc[UR36][R8.64+0x10], R28 ;  /* 0x0000101c08006986 */ /* 0x0001e2000c101524 */
[----:B------:R-:W-:-:S04]  /*6750*/  ISETP.GT.AND P6, PT, R4, 0x9, PT ;  /* 0x000000090400780c */ /* 0x000fc80003fc4270 */
[----:B------:R-:W-:-:S13]  /*6760*/  ISETP.GT.AND P6, PT, R3, 0x80, P6 ;  /* 0x000000800300780c */ /* 0x000fda00037c4270 */
[----:B0-----:R-:W-:Y:S02]  /*6770*/  @P6 IMAD.MOV.U32 R8, RZ, RZ, R10 ;  /* 0x000000ffff086224 */ /* 0x001fe400078e000a */
[----:B------:R-:W-:-:S05]  /*6780*/  @P6 IMAD.MOV.U32 R9, RZ, RZ, R11 ;  /* 0x000000ffff096224 */ /* 0x000fca00078e000b */
[----:B------:R0:W-:Y:S01]  /*6790*/  @P6 STG.E.U16 desc[UR36][R8.64+0x12], R29 ;  /* 0x0000121d08006986 */ /* 0x0001e2000c101524 */
[----:B------:R-:W-:-:S04]  /*67a0*/  ISETP.GT.AND P6, PT, R4, 0x8, PT ;  /* 0x000000080400780c */ /* 0x000fc80003fc4270 */
[----:B------:R-:W-:-:S13]  /*67b0*/  ISETP.GT.AND P6, PT, R3, 0x88, P6 ;  /* 0x000000880300780c */ /* 0x000fda00037c4270 */
        /* <DEDUP_REMOVED lines=45> */
[----:B------:R-:W-:Y:S01]  /*6a90*/  @P6 STG.E.U16 desc[UR36][R8.64+0x42], R41 ;  /* 0x0000422908006986 */ /* 0x000fe2000c101524 */
[----:B------:R-:W-:-:S04]  /*6aa0*/  ISETP.GT.AND P6, PT, R4, 0x20, PT ;  /* 0x000000200400780c */ /* 0x000fc80003fc4270 */
[----:B------:R-:W-:-:S13]  /*6ab0*/  ISETP.GT.AND P6, PT, R3, 0x88, P6 ;  /* 0x000000880300780c */ /* 0x000fda00037c4270 */
[----:B------:R-:W-:Y:S01]  /*6ac0*/  @P6 STG.E.U16 desc[UR36][R6.64+0x40], R42 ;  /* 0x0000402a06006986 */ /* 0x000fe2000c101524 */
[----:B------:R-:W-:-:S04]  /*6ad0*/  ISETP.GT.AND P6, PT, R4, 0x21, PT ;  /* 0x000000210400780c */ /* 0x000fc80003fc4270 */
[----:B------:R-:W-:-:S13]  /*6ae0*/  ISETP.GT.AND P6, PT, R3, 0x88, P6 ;  /* 0x000000880300780c */ /* 0x000fda00037c4270 */
[----:B------:R-:W-:Y:S02]  /*6af0*/  @P6 IMAD.MOV.U32 R4, RZ, RZ, R6 ;  /* 0x000000ffff046224 */ /* 0x000fe400078e0006 */
[----:B------:R-:W-:-:S05]  /*6b00*/  @P6 IMAD.MOV.U32 R5, RZ, RZ, R7 ;  /* 0x000000ffff056224 */ /* 0x000fca00078e0007 */
[----:B------:R0:W-:Y:S01]  /*6b10*/  @P6 STG.E.U16 desc[UR36][R4.64+0x42], R43 ;  /* 0x0000422b04006986 */ /* 0x0001e2000c101524 */
[C---:B------:R-:W-:Y:S02]  /*6b20*/  ISETP.GT.AND P6, PT, R3.reuse, 0x80, P5 ;  /* 0x000000800300780c */ /* 0x040fe40002fc4270 */
[----:B------:R-:W-:-:S11]  /*6b30*/  ISETP.GT.AND P5, PT, R3, 0x88, P5 ;  /* 0x000000880300780c */ /* 0x000fd60002fa4270 */
[----:B0-----:R-:W-:Y:S02]  /*6b40*/  @P6 IMAD.MOV.U32 R4, RZ, RZ, R10 ;  /* 0x000000ffff046224 */ /* 0x001fe400078e000a */
[----:B------:R-:W-:-:S05]  /*6b50*/  @P6 IMAD.MOV.U32 R5, RZ, RZ, R11 ;  /* 0x000000ffff056224 */ /* 0x000fca00078e000b */
[----:B------:R0:W-:Y:S01]  /*6b60*/  @P6 STG.E.U16 desc[UR36][R4.64+0x50], R44 ;  /* 0x0000502c04006986 */ /* 0x0001e2000c101524 */
[C---:B------:R-:W-:Y:S02]  /*6b70*/  ISETP.GT.AND P6, PT, R3.reuse, 0x80, P4 ;  /* 0x000000800300780c */ /* 0x040fe400027c4270 */
[----:B------:R-:W-:-:S11]  /*6b80*/  ISETP.GT.AND P4, PT, R3, 0x88, P4 ;  /* 0x000000880300780c */ /* 0x000fd60002784270 */
[----:B0-----:R-:W-:Y:S02]  /*6b90*/  @P6 IMAD.MOV.U32 R4, RZ, RZ, R10 ;  /* 0x000000ffff046224 */ /* 0x001fe400078e000a */
[----:B------:R-:W-:-:S05]  /*6ba0*/  @P6 IMAD.MOV.U32 R5, RZ, RZ, R11 ;  /* 0x000000ffff056224 */ /* 0x000fca00078e000b */
[----:B------:R0:W-:Y:S02]  /*6bb0*/  @P6 STG.E.U16 desc[UR36][R4.64+0x52], R45 ;  /* 0x0000522d04006986 */ /* 0x0001e4000c101524 */
[----:B0-----:R-:W-:Y:S02]  /*6bc0*/  @P5 IMAD.MOV.U32 R4, RZ, RZ, R6 ;  /* 0x000000ffff045224 */ /* 0x001fe400078e0006 */
[----:B------:R-:W-:-:S05]  /*6bd0*/  @P5 IMAD.MOV.U32 R5, RZ, RZ, R7 ;  /* 0x000000ffff055224 */ /* 0x000fca00078e0007 */
[----:B------:R0:W-:Y:S01]  /*6be0*/  @P5 STG.E.U16 desc[UR36][R4.64+0x50], R46 ;  /* 0x0000502e04005986 */ /* 0x0001e2000c101524 */
[C---:B------:R-:W-:Y:S02]  /*6bf0*/  ISETP.GT.AND P5, PT, R3.reuse, 0x80, P3 ;  /* 0x000000800300780c */ /* 0x040fe40001fa4270 */
[----:B------:R-:W-:Y:S01]  /*6c00*/  ISETP.GT.AND P3, PT, R3, 0x88, P3 ;  /* 0x000000880300780c */ /* 0x000fe20001f64270 */
        /* <DEDUP_REMOVED lines=17> */
[----:B------:R0:W-:Y:S02]  /*6d20*/  @P3 STG.E.U16 desc[UR36][R4.64+0x60], R50 ;  /* 0x0000603204003986 */ /* 0x0001e4000c101524 */
[----:B0-----:R-:W-:Y:S02]  /*6d30*/  @P0 IMAD.MOV.U32 R4, RZ, RZ, R6 ;  /* 0x000000ffff040224 */ /* 0x001fe400078e0006 */
[----:B------:R-:W-:-:S05]  /*6d40*/  @P0 IMAD.MOV.U32 R5, RZ, RZ, R7 ;  /* 0x000000ffff050224 */ /* 0x000fca00078e0007 */
[----:B------:R0:W-:Y:S02]  /*6d50*/  @P0 STG.E.U16 desc[UR36][R4.64+0x62], R51 ;  /* 0x0000623304000986 */ /* 0x0001e4000c101524 */
[----:B0-----:R-:W-:Y:S02]  /*6d60*/  @P5 IMAD.MOV.U32 R4, RZ, RZ, R10 ;  /* 0x000000ffff045224 */ /* 0x001fe400078e000a */
[----:B------:R-:W-:-:S05]  /*6d70*/  @P5 IMAD.MOV.U32 R5, RZ, RZ, R11 ;  /* 0x000000ffff055224 */ /* 0x000fca00078e000b */
[----:B------:R0:W-:Y:S04]  /*6d80*/  @P5 STG.E.U16 desc[UR36][R4.64+0x70], R52 ;  /* 0x0000703404005986 */ /* 0x0001e8000c101524 */
[----:B------:R1:W-:Y:S01]  /*6d90*/  @P4 STG.E.U16 desc[UR36][R10.64+0x72], R53 ;  /* 0x000072350a004986 */ /* 0x0003e2000c101524 */
[----:B0-----:R-:W-:Y:S02]  /*6da0*/  @P2 IMAD.MOV.U32 R4, RZ, RZ, R6 ;  /* 0x000000ffff042224 */ /* 0x001fe400078e0006 */
[----:B------:R-:W-:-:S05]  /*6db0*/  @P2 IMAD.MOV.U32 R5, RZ, RZ, R7 ;  /* 0x000000ffff052224 */ /* 0x000fca00078e0007 */
[----:B------:R1:W-:Y:S04]  /*6dc0*/  @P2 STG.E.U16 desc[UR36][R4.64+0x70], R54 ;  /* 0x0000703604002986 */ /* 0x0003e8000c101524 */
[----:B------:R1:W-:Y:S02]  /*6dd0*/  @P1 STG.E.U16 desc[UR36][R6.64+0x72], R55 ;  /* 0x0000723706001986 */ /* 0x0003e4000c101524 */
.L_x_152:
[----:B------:R-:W-:Y:S05]  /*6de0*/  BSYNC B0 ;  /* 0x0000000000007941 */ /* 0x000fea0003800000 */
.L_x_28:
[----:B------:R-:W-:Y:S01]  /*6df0*/  ULDC UR4, c[0x0][0xc] ;  /* 0x0000030000047ab9 */ /* 0x000fe20000000800 */
[----:B------:R-:W-:Y:S01]  /*6e00*/  ULDC UR5, c[0x0][0x10] ;  /* 0x0000040000057ab9 */ /* 0x000fe20000000800 */
[----:B------:R-:W2:Y:S01]  /*6e10*/  LDC R3, c[0x0][0x14] ;  /* 0x00000500ff037b82 */ /* 0x000ea20000000800 */
[----:B------:R-:W-:Y:S01]  /*6e20*/  UIMAD.WIDE.U32 UR4, UR4, UR5, URZ ;  /* 0x00000005040472a5 */ /* 0x000fe2000f8e003f */
[----:B------:R-:W-:Y:S01]  /*6e30*/  MOV R90, 0xffffffff ;  /* 0xffffffff005a7802 */ /* 0x000fe20000000f00 */
[----:B------:R-:W-:-:S04]  /*6e40*/  IMAD.MOV.U32 R23, RZ, RZ, -0x1 ;  /* 0xffffffffff177424 */ /* 0x000fc800078e00ff */
[----:B--2---:R-:W-:-:S04]  /*6e50*/  IMAD.WIDE.U32 R16, R3, UR4, R16 ;  /* 0x0000000403107c25 */ /* 0x004fc8000f8e0010 */
[----:B------:R-:W-:Y:S01]  /*6e60*/  IMAD R3, R3, UR5, RZ ;  /* 0x0000000503037c24 */ /* 0x000fe2000f8e02ff */
[----:B------:R-:W-:Y:S02]  /*6e70*/  ULDC.64 UR4, c[0x0][0x650] ;  /* 0x0001940000047ab9 */ /* 0x000fe40000000a00 */
[----:B------:R-:W-:Y:S01]  /*6e80*/  ISETP.GE.U32.AND P0, PT, R16, UR4, PT ;  /* 0x0000000410007c0c */ /* 0x000fe2000bf06070 */
[--C-:B------:R-:W-:Y:S01]  /*6e90*/  IMAD.IADD R17, R17, 0x1, R3.reuse ;  /* 0x0000000111117824 */ /* 0x100fe200078e0203 */
[----:B------:R-:W-:-:S04]  /*6ea0*/  PRMT R3, RZ, 0x7610, R3 ;  /* 0x00007610ff037816 */ /* 0x000fc80000000003 */
[----:B------:R-:W-:-:S13]  /*6eb0*/  ISETP.GE.U32.AND.EX P0, PT, R17, UR5, PT, P0 ;  /* 0x0000000511007c0c */ /* 0x000fda000bf06100 */
[----:B------:R-:W-:Y:S05]  /*6ec0*/  @P0 BRA `(.L_x_153) ;  /* 0x0000000400640947 */ /* 0x000fea0003800000 */
[----:B0-----:R-:W0:Y:S01]  /*6ed0*/  S2R R12, SR_CTAID.X ;  /* 0x00000000000c7919 */ /* 0x001e220000002500 */
[----:B-1--4-:R-:W1:Y:S01]  /*6ee0*/  LDC.64 R10, c[0x0][0x628] ;  /* 0x00018a00ff0a7b82 */ /* 0x012e620000000a00 */
[----:B------:R-:W-:Y:S01]  /*6ef0*/  ULDC UR4, c[0x0][0x150] ;  /* 0x0000540000047ab9 */ /* 0x000fe20000000800 */
[----:B------:R-:W-:Y:S01]  /*6f00*/  IMAD.MOV.U32 R8, RZ, RZ, R16 ;  /* 0x000000ffff087224 */ /* 0x000fe200078e0010 */
[----:B------:R-:W2:Y:S01]  /*6f10*/  S2R R24, SR_CTAID.Y ;  /* 0x0000000000187919 */ /* 0x000ea20000002600 */
[----:B------:R-:W-:-:S04]  /*6f20*/  IMAD.MOV.U32 R9, RZ, RZ, R17 ;  /* 0x000000ffff097224 */ /* 0x000fc800078e0011 */
[----:B------:R-:W4:Y:S08]  /*6f30*/  LDC R21, c[0x0][0x144] ;  /* 0x00005100ff157b82 */ /* 0x000f300000000800 */
[----:B------:R-:W2:Y:S08]  /*6f40*/  LDC R0, c[0x0][0x630] ;  /* 0x00018c00ff007b82 */ /* 0x000eb00000000800 */
[----:B------:R-:W2:Y:S01]  /*6f50*/  LDC.64 R14, c[0x0][0x620] ;  /* 0x00018800ff0e7b82 */ /* 0x000ea20000000a00 */
[----:B-1----:R-:W-:-:S04]  /*6f60*/  ISETP.NE.U32.AND P0, PT, R10, RZ, PT ;  /* 0x000000ff0a00720c */ /* 0x002fc80003f05070 */
[----:B------:R-:W-:Y:S02]  /*6f70*/  ISETP.NE.AND.EX P0, PT, R11, RZ, PT, P0 ;  /* 0x000000ff0b00720c */ /* 0x000fe40003f05300 */
[----:B0-----:R-:W-:-:S05]  /*6f80*/  I2FP.F32.U32 R3, R12 ;  /* 0x0000000c00037245 */ /* 0x001fca0000201000 */
[----:B------:R-:W-:-:S04]  /*6f90*/  FMUL R3, R3, UR4 ;  /* 0x0000000403037c20 */ /* 0x000fc80008400000 */
[----:B------:R0:W1:Y:S02]  /*6fa0*/  F2I.U32.TRUNC.NTZ R20, R3 ;  /* 0x0000000300147305 */ /* 0x000064000020f000 */
[----:B----4-:R-:W-:Y:S05]  /*6fb0*/  @!P0 BRA `(.L_x_154) ;  /* 0x0000000000288947 */ /* 0x010fea0003800000 */
[----:B0-----:R-:W0:Y:S02]  /*6fc0*/  LDC R3, c[0x0][0x634] ;  /* 0x00018d00ff037b82 */ /* 0x001e240000000800 */
        /* <DEDUP_REMOVED lines=9> */
.L_x_154:
[----:B------:R-:W4:Y:S01]  /*7060*/  LDC.64 R28, c[0x0][0x640] ;  /* 0x00019000ff1c7b82 */ /* 0x000f220000000a00 */
[-CC-:B--2---:R-:W-:Y:S01]  /*7070*/  SHF.R.U64 R23, R8, R0.reuse, R9.reuse ;  /* 0x0000000008177219 */ /* 0x184fe20000001209 */
[----:B-1----:R-:W-:Y:S01]  /*7080*/  IMAD.MOV R20, RZ, RZ, -R20 ;  /* 0x000000ffff147224 */ /* 0x002fe200078e0a14 */
[----:B------:R-:W-:Y:S01]  /*7090*/  SHF.R.U32.HI R0, RZ, R0, R9 ;  /* 0x00000000ff007219 */ /* 0x000fe20000011609 */
[----:B------:R-:W-:Y:S01]  /*70a0*/  ULDC UR4, c[0x0][0x154] ;  /* 0x0000550000047ab9 */ /* 0x000fe20000000800 */
[----:B0-----:R-:W-:Y:S01]  /*70b0*/  IADD3 R3, P0, RZ, -R23, RZ ;  /* 0x80000017ff037210 */ /* 0x001fe20007f1e0ff */
[----:B------:R-:W-:Y:S02]  /*70c0*/  IMAD R21, R21, R20, R12 ;  /* 0x0000001415157224 */ /* 0x000fe400078e020c */
[----:B------:R-:W0:Y:S01]  /*70d0*/  LDC R6, c[0x0][0x618] ;  /* 0x00018600ff067b82 */ /* 0x000e220000000800 */
[----:B------:R-:W-:Y:S02]  /*70e0*/  IMAD.MOV.U32 R7, RZ, RZ, 0x1 ;  /* 0x00000001ff077424 */ /* 0x000fe400078e00ff */
[----:B------:R-:W-:-:S04]  /*70f0*/  IMAD.X R5, RZ, RZ, ~R0, P0 ;  /* 0x000000ffff057224 */ /* 0x000fc800000e0e00 */
[-C--:B------:R-:W-:Y:S01]  /*7100*/  IMAD R0, R5, R14.reuse, RZ ;  /* 0x0000000e05007224 */ /* 0x080fe200078e02ff */
[----:B------:R-:W1:Y:S01]  /*7110*/  LDC R8, c[0x0][0x608] ;  /* 0x00018200ff087b82 */ /* 0x000e620000000800 */
[----:B------:R-:W-:-:S04]  /*7120*/  IMAD.WIDE.U32 R4, R3, R14, R16 ;  /* 0x0000000e03047225 */ /* 0x000fc800078e0010 */
[----:B------:R-:W-:Y:S01]  /*7130*/  IMAD R3, R3, R15, R0 ;  /* 0x0000000f03037224 */ /* 0x000fe200078e0200 */
[----:B------:R-:W-:Y:S02]  /*7140*/  I2FP.F32.U32 R0, R24 ;  /* 0x0000001800007245 */ /* 0x000fe40000201000 */
[----:B------:R-:W2:Y:S01]  /*7150*/  LDC R26, c[0x0][0x658] ;  /* 0x00019600ff1a7b82 */ /* 0x000ea20000000800 */
[----:B------:R-:W-:Y:S01]  /*7160*/  IMAD.IADD R3, R5, 0x1, R3 ;  /* 0x0000000105037824 */ /* 0x000fe200078e0203 */
[----:B----4-:R-:W-:Y:S01]  /*7170*/  ISETP.NE.U32.AND P0, PT, R28, RZ, PT ;  /* 0x000000ff1c00720c */ /* 0x010fe20003f05070 */
[----:B------:R-:W-:Y:S01]  /*7180*/  FMUL R0, R0, UR4 ;  /* 0x0000000400007c20 */ /* 0x000fe20008400000 */
[----:B------:R-:W-:Y:S02]  /*7190*/  IMAD.MOV.U32 R5, RZ, RZ, -0x1 ;  /* 0xffffffffff057424 */ /* 0x000fe400078e00ff */
[----:B------:R-:W-:Y:S01]  /*71a0*/  ISETP.NE.AND.EX P0, PT, R29, RZ, PT, P0 ;  /* 0x000000ff1d00720c */ /* 0x000fe20003f05300 */
[----:B------:R4:W2:Y:S01]  /*71b0*/  F2I.U32.TRUNC.NTZ R13, R0 ;  /* 0x00000000000d7305 */ /* 0x0008a2000020f000 */
[----:B------:R-:W3:Y:S01]  /*71c0*/  LDC R15, c[0x0][0x148] ;  /* 0x00005200ff0f7b82 */ /* 0x000ee20000000800 */
[----:B0-----:R-:W-:-:S02]  /*71d0*/  SHF.R.U64 R12, R4, R6, R3 ;  /* 0x00000006040c7219 */ /* 0x001fc40000001203 */
[----:B------:R-:W-:-:S05]  /*71e0*/  SHF.R.U32.HI R3, RZ, R6, R3 ;  /* 0x00000006ff037219 */ /* 0x000fca0000011603 */
[----:B------:R-:W0:Y:S01]  /*71f0*/  LDC R20, c[0x0][0x600] ;  /* 0x00018000ff147b82 */ /* 0x000e220000000800 */
[-CC-:B-1----:R-:W-:Y:S02]  /*7200*/  SHF.R.U64 R10, R12, R8.reuse, R3.reuse ;  /* 0x000000080c0a7219 */ /* 0x182fe40000001203 */
[----:B------:R-:W-:-:S05]  /*7210*/  SHF.R.U32.HI R3, RZ, R8, R3 ;  /* 0x00000008ff037219 */ /* 0x000fca0000011603 */
[----:B------:R-:W1:Y:S01]  /*7220*/  LDC R27, c[0x0][0x648] ;  /* 0x00019200ff1b7b82 */ /* 0x000e620000000800 */
[-C--:B--2---:R-:W-:Y:S02]  /*7230*/  SHF.L.U32 R4, R5, R26.reuse, RZ ;  /* 0x0000001a05047219 */ /* 0x084fe400000006ff */
[-CC-:B------:R-:W-:Y:S02]  /*7240*/  SHF.R.U64 R14, R10, R26.reuse, R3.reuse ;  /* 0x0000001a0a0e7219 */ /* 0x180fe40000001203 */
[----:B------:R-:W-:Y:S02]  /*7250*/  SHF.R.U32.HI R5, RZ, R26, R3 ;  /* 0x0000001aff057219 */ /* 0x000fe40000011603 */
[----:B------:R-:W-:Y:S01]  /*7260*/  LOP3.LUT R25, RZ, R4, RZ, 0x33, !PT ;  /* 0x00000004ff197212 */ /* 0x000fe200078e33ff */
[----:B------:R-:W2:Y:S01]  /*7270*/  LDC R30, c[0x0][0x638] ;  /* 0x00018e00ff1e7b82 */ /* 0x000ea20000000800 */
[----:B------:R-:W-:Y:S01]  /*7280*/  SHF.L.U32 R26, R7, R26, RZ ;  /* 0x0000001a071a7219 */ /* 0x000fe200000006ff */
[----:B------:R-:W-:-:S06]  /*7290*/  IMAD.MOV.U32 R4, RZ, RZ, R14 ;  /* 0x000000ffff047224 */ /* 0x000fcc00078e000e */
[----:B------:R-:W0:Y:S01]  /*72a0*/  LDC R31, c[0x0][0x610] ;  /* 0x00018400ff1f7b82 */ /* 0x000e220000000800 */
[----:B----4-:R-:W-:Y:S05]  /*72b0*/  @!P0 BRA `(.L_x_155) ;  /* 0x0000000000288947 */ /* 0x010fea0003800000 */
[----:B------:R-:W4:Y:S02]  /*72c0*/  LDC R3, c[0x0][0x64c] ;  /* 0x00019300ff037b82 */ /* 0x000f240000000800 */
[----:B----4-:R-:W-:-:S05]  /*72d0*/  IADD3 R3, P0, R14, R3, RZ ;  /* 0x000000030e037210 */ /* 0x010fca0007f1e0ff */
        /* <DEDUP_REMOVED lines=8> */
.L_x_155:
[----:B------:R-:W-:Y:S01]  /*7360*/  ISETP.NE.AND P0, PT, R2, 0x1, PT ;  /* 0x000000010200780c */ /* 0x000fe20003f05270 */
[----:B0-----:R-:W-:Y:S01]  /*7370*/  VIADD R7, R20, 0xffffffff ;  /* 0xffffffff14077836 */ /* 0x001fe20000000000 */
[----:B-1----:R-:W-:Y:S01]  /*7380*/  SHF.R.U64 R0, R4, R27, R5 ;  /* 0x0000001b04007219 */ /* 0x002fe20000001205 */
[----:B------:R-:W-:Y:S01]  /*7390*/  IMAD.MOV R13, RZ, RZ, -R13 ;  /* 0x000000ffff0d7224 */ /* 0x000fe200078e0a0d */
[----:B------:R-:W-:Y:S01]  /*73a0*/  LOP3.LUT R5, R10, R25, RZ, 0xc0, !PT ;  /* 0x000000190a057212 */ /* 0x000fe200078ec0ff */
[----:B------:R-:W-:Y:S01]  /*73b0*/  IMAD.MOV.U32 R4, RZ, RZ, 0x1 ;  /* 0x00000001ff047424 */ /* 0x000fe200078e00ff */
[----:B------:R-:W-:Y:S01]  /*73c0*/  LOP3.LUT R12, R12, R7, RZ, 0xc0, !PT ;  /* 0x000000070c0c7212 */ /* 0x000fe200078ec0ff */
[----:B------:R-:W-:Y:S02]  /*73d0*/  IMAD.MOV R3, RZ, RZ, -R0 ;  /* 0x000000ffff037224 */ /* 0x000fe400078e0a00 */
[----:B------:R-:W-:Y:S02]  /*73e0*/  IMAD R0, R26, R0, R5 ;  /* 0x000000001a007224 */ /* 0x000fe400078e0205 */
[----:B--2---:R-:W-:-:S02]  /*73f0*/  IMAD R3, R3, R30, R14 ;  /* 0x0000001e03037224 */ /* 0x004fc400078e020e */
[----:B---3--:R-:W-:Y:S02]  /*7400*/  @P0 IMAD R21, R15, R13, R24 ;  /* 0x0000000d0f150224 */ /* 0x008fe400078e0218 */
[----:B------:R-:W-:Y:S01]  /*7410*/  IMAD R5, R3, R20, R12 ;  /* 0x0000001403057224 */ /* 0x000fe200078e020c */
[----:B------:R-:W-:Y:S01]  /*7420*/  PRMT R3, R4, 0x7610, R3 ;  /* 0x0000761004037816 */ /* 0x000fe20000000003 */
[----:B------:R-:W-:-:S05]  /*7430*/  IMAD R0, R0, R31, R21 ;  /* 0x0000001f00007224 */ /* 0x000fca00078e0215 */
[----:B------:R-:W-:Y:S02]  /*7440*/  SEL R90, R5, R0, !P0 ;  /* 0x00000000055a7207 */ /* 0x000fe40004000000 */
[----:B------:R-:W-:-:S07]  /*7450*/  SEL R0, R0, R5, !P0 ;  /* 0x0000000500007207 */ /* 0x000fce0004000000 */
.L_x_153:
[----:B------:R-:W-:Y:S01]  /*7460*/  LOP3.LUT P0, RZ, R3, 0xff, RZ, 0xc0, !PT ;  /* 0x000000ff03ff7812 */ /* 0x000fe2000780c0ff */
[----:B------:R-:W-:-:S12]  /*7470*/  IMAD.MOV.U32 R94, RZ, RZ, R0 ;  /* 0x000000ffff5e7224 */ /* 0x000fd800078e0000 */
[----:B------:R-:W-:Y:S05]  /*7480*/  @P0 BRA `(.L_x_156) ;  /* 0xffffff9800ac0947 */ /* 0x000fea000383ffff */
[----:B------:R-:W-:Y:S05]  /*7490*/  EXIT ;  /* 0x000000000000794d */ /* 0x000fea0003800000 */
.L_x_3:
[----:B0-----:R-:W-:Y:S01]  /*74a0*/  ULDC.64 UR4, c[0x0][0x650] ;  /* 0x0001940000047ab9 */ /* 0x001fe20000000a00 */
        /* <DEDUP_REMOVED lines=25> */
.L_x_158:
[--C-:B------:R-:W-:Y:S01]  /*7640*/  SHF.R.U64 R12, R10, R14, R11.reuse ;  /* 0x0000000e0a0c7219 */ /* 0x100fe2000000120b */
[----:B------:R-:W0:Y:S01]  /*7650*/  LDC R22, c[0x0][0x618] ;  /* 0x00018600ff167b82 */ /* 0x000e220000000800 */
[----:B------:R-:W-:Y:S01]  /*7660*/  I2FP.F32.U32 R6, R4 ;  /* 0x0000000400067245 */ /* 0x000fe20000201000 */
[----:B------:R-:W-:Y:S01]  /*7670*/  ULDC UR4, c[0x0][0x150] ;  /* 0x0000540000047ab9 */ /* 0x000fe20000000800 */
[----:B------:R-:W-:Y:S02]  /*7680*/  SHF.R.U32.HI R5, RZ, R14, R11 ;  /* 0x0000000eff057219 */ /* 0x000fe4000001160b */
[----:B------:R-:W-:Y:S01]  /*7690*/  IADD3 R9, P0, RZ, -R12, RZ ;  /* 0x8000000cff097210 */ /* 0x000fe20007f1e0ff */
[----:B------:R-:W-:Y:S01]  /*76a0*/  FMUL R11, R6, UR4 ;  /* 0x00000004060b7c20 */ /* 0x000fe20008400000 */
[----:B------:R-:W-:Y:S01]  /*76b0*/  ULDC UR4, c[0x0][0x154] ;  /* 0x0000550000047ab9 */ /* 0x000fe20000000800 */
[----:B------:R-:W1:Y:S02]  /*76c0*/  LDC.64 R24, c[0x0][0x640] ;  /* 0x00019000ff187b82 */ /* 0x000e640000000a00 */
[----:B------:R-:W-:-:S02]  /*76d0*/  IMAD.X R5, RZ, RZ, ~R5, P0 ;  /* 0x000000ffff057224 */ /* 0x000fc400000e0e05 */
[----:B------:R-:W2:Y:S01]  /*76e0*/  F2I.U32.TRUNC.NTZ R11, R11 ;  /* 0x0000000b000b7305 */ /* 0x000ea2000020f000 */
[----:B------:R-:W-:-:S03]  /*76f0*/  IMAD.WIDE.U32 R6, R9, R20, R16 ;  /* 0x0000001409067225 */ /* 0x000fc600078e0010 */
[----:B------:R-:W3:Y:S01]  /*7700*/  LDC R13, c[0x0][0x144] ;  /* 0x00005100ff0d7b82 */ /* 0x000ee20000000800 */
[----:B------:R-:W-:-:S04]  /*7710*/  IMAD R8, R5, R20, RZ ;  /* 0x0000001405087224 */ /* 0x000fc800078e02ff */
[----:B------:R-:W-:Y:S02]  /*7720*/  IMAD R5, R9, R21, R8 ;  /* 0x0000001509057224 */ /* 0x000fe400078e0208 */
[----:B------:R-:W-:Y:S01]  /*7730*/  IMAD.MOV.U32 R8, RZ, RZ, -0x1 ;  /* 0xffffffffff087424 */ /* 0x000fe200078e00ff */
[----:B------:R-:W4:Y:S01]  /*7740*/  LDC R14, c[0x0][0x608] ;  /* 0x00018200ff0e7b82 */ /* 0x000f220000000800 */
[----:B------:R-:W-:Y:S01]  /*7750*/  IMAD.IADD R5, R7, 0x1, R5 ;  /* 0x0000000107057824 */ /* 0x000fe200078e0205 */
[----:B------:R-:W-:-:S04]  /*7760*/  I2FP.F32.U32 R7, R3 ;  /* 0x0000000300077245 */ /* 0x000fc80000201000 */
[-C--:B0-----:R-:W-:Y:S01]  /*7770*/  SHF.R.U64 R10, R6, R22.reuse, R5 ;  /* 0x00000016060a7219 */ /* 0x081fe20000001205 */
[----:B--2---:R-:W-:Y:S01]  /*7780*/  IMAD.MOV R6, RZ, RZ, -R11 ;  /* 0x000000ffff067224 */ /* 0x004fe200078e0a0b */
[----:B------:R-:W0:Y:S01]  /*7790*/  LDC R9, c[0x0][0x658] ;  /* 0x00019600ff097b82 */ /* 0x000e220000000800 */
[----:B-1----:R-:W-:Y:S01]  /*77a0*/  ISETP.NE.U32.AND P0, PT, R24, RZ, PT ;  /* 0x000000ff1800720c */ /* 0x002fe20003f05070 */
[----:B------:R-:W-:Y:S01]  /*77b0*/  FMUL R7, R7, UR4 ;  /* 0x0000000407077c20 */ /* 0x000fe20008400000 */
[----:B------:R-:W-:Y:S02]  /*77c0*/  SHF.R.U32.HI R5, RZ, R22, R5 ;  /* 0x00000016ff057219 */ /* 0x000fe40000011605 */
[----:B------:R-:W-:-:S03]  /*77d0*/  ISETP.NE.AND.EX P0, PT, R25, RZ, PT, P0 ;  /* 0x000000ff1900720c */ /* 0x000fc60003f05300 */
[----:B------:R-:W1:Y:S01]  /*77e0*/  LDC R20, c[0x0][0x148] ;  /* 0x00005200ff147b82 */ /* 0x000e620000000800 */
[----:B---3--:R-:W-:Y:S02]  /*77f0*/  IMAD R23, R13, R6, R4 ;  /* 0x000000060d177224 */ /* 0x008fe400078e0204 */
[----:B------:R-:W-:-:S05]  /*7800*/  IMAD.MOV.U32 R6, RZ, RZ, 0x1 ;  /* 0x00000001ff067424 */ /* 0x000fca00078e00ff */
[----:B------:R-:W2:Y:S01]  /*7810*/  LDC R21, c[0x0][0x600] ;  /* 0x00018000ff157b82 */ /* 0x000ea20000000800 */
[-CC-:B----4-:R-:W-:Y:S02]  /*7820*/  SHF.R.U64 R13, R10, R14.reuse, R5.reuse ;  /* 0x0000000e0a0d7219 */ /* 0x190fe40000001205 */
[----:B------:R-:W-:Y:S02]  /*7830*/  SHF.R.U32.HI R4, RZ, R14, R5 ;  /* 0x0000000eff047219 */ /* 0x000fe40000011605 */
[----:B------:R3:W4:Y:S03]  /*7840*/  F2I.U32.TRUNC.NTZ R14, R7 ;  /* 0x00000007000e7305 */ /* 0x000726000020f000 */
[----:B------:R-:W1:Y:S01]  /*7850*/  LDC R26, c[0x0][0x648] ;  /* 0x00019200ff1a7b82 */ /* 0x000e620000000800 */
[-C--:B0-----:R-:W-:Y:S02]  /*7860*/  SHF.R.U64 R15, R13, R9.reuse, R4 ;  /* 0x000000090d0f7219 */ /* 0x081fe40000001204 */
[----:B------:R-:W-:-:S02]  /*7870*/  SHF.L.U32 R8, R8, R9, RZ ;  /* 0x0000000908087219 */ /* 0x000fc400000006ff */
[-C--:B------:R-:W-:Y:S01]  /*7880*/  SHF.R.U32.HI R5, RZ, R9.reuse, R4 ;  /* 0x00000009ff057219 */ /* 0x080fe20000011604 */
[----:B------:R-:W-:Y:S01]  /*7890*/  IMAD.MOV.U32 R4, RZ, RZ, R15 ;  /* 0x000000ffff047224 */ /* 0x000fe200078e000f */
[----:B------:R-:W-:Y:S01]  /*78a0*/  SHF.L.U32 R22, R6, R9, RZ ;  /* 0x0000000906167219 */ /* 0x000fe200000006ff */
[----:B------:R-:W0:Y:S01]  /*78b0*/  LDC R27, c[0x0][0x638] ;  /* 0x00018e00ff1b7b82 */ /* 0x000e220000000800 */
[----:B------:R-:W-:-:S07]  /*78c0*/  LOP3.LUT R28, RZ, R8, RZ, 0x33, !PT ;  /* 0x00000008ff1c7212 */ /* 0x000fce00078e33ff */
        /* <DEDUP_REMOVED lines=12> */
.L_x_159:
[----:B------:R-:W-:Y:S01]  /*7990*/  ISETP.NE.AND P0, PT, R2, 0x1, PT ;  /* 0x000000010200780c */ /* 0x000fe20003f05270 */
[----:B--2---:R-:W-:Y:S01]  /*79a0*/  VIADD R7, R21, 0xffffffff ;  /* 0xffffffff15077836 */ /* 0x004fe20000000000 */
[----:B-1----:R-:W-:Y:S01]  /*79b0*/  SHF.R.U64 R5, R4, R26, R5 ;  /* 0x0000001a04057219 */ /* 0x002fe20000001205 */
[----:B------:R-:W-:Y:S01]  /*79c0*/  IMAD.MOV R14, RZ, RZ, -R14 ;  /* 0x000000ffff0e7224 */ /* 0x000fe200078e0a0e */
[----:B------:R-:W-:Y:S01]  /*79d0*/  LOP3.LUT R4, R13, R28, RZ, 0xc0, !PT ;  /* 0x0000001c0d047212 */ /* 0x000fe200078ec0ff */
[----:B------:R-:W-:Y:S01]  /*79e0*/  IMAD.MOV.U32 R8, RZ, RZ, R12 ;  /* 0x000000ffff087224 */ /* 0x000fe200078e000c */
[----:B------:R-:W-:Y:S01]  /*79f0*/  LOP3.LUT R10, R10, R7, RZ, 0xc0, !PT ;  /* 0x000000070a0a7212 */ /* 0x000fe200078ec0ff */
[----:B------:R-:W-:Y:S02]  /*7a00*/  IMAD.MOV R6, RZ, RZ, -R5 ;  /* 0x000000ffff067224 */ /* 0x000fe400078e0a05 */
[----:B------:R-:W-:-:S04]  /*7a10*/  IMAD R4, R22, R5, R4 ;  /* 0x0000000516047224 */ /* 0x000fc800078e0204 */
[----:B------:R-:W-:Y:S02]  /*7a20*/  @P0 IMAD R23, R20, R14, R3 ;  /* 0x0000000e14170224 */ /* 0x000fe400078e0203 */
[----:B0-----:R-:W-:Y:S02]  /*7a30*/  IMAD R3, R6, R27, R15 ;  /* 0x0000001b06037224 */ /* 0x001fe400078e020f */
[----:B------:R-:W-:Y:S02]  /*7a40*/  IMAD R7, R4, R29, R23 ;  /* 0x0000001d04077224 */ /* 0x000fe400078e0217 */
[----:B------:R-:W-:Y:S02]  /*7a50*/  IMAD R4, R3, R21, R10 ;  /* 0x0000001503047224 */ /* 0x000fe400078e020a */
[----:B------:R-:W-:-:S03]  /*7a60*/  IMAD.MOV.U32 R6, RZ, RZ, 0x1 ;  /* 0x00000001ff067424 */ /* 0x000fc600078e00ff */
[----:B------:R-:W-:Y:S02]  /*7a70*/  SEL R9, R4, R7, !P0 ;  /* 0x0000000704097207 */ /* 0x000fe40004000000 */
[----:B------:R-:W-:-:S07]  /*7a80*/  SEL R7, R7, R4, !P0 ;  /* 0x0000000407077207 */ /* 0x000fce0004000000 */
.L_x_157:
[----:B------:R-:W-:-:S08]  /*7a90*/  NOP ;  /* 0x0000000000007918 */ /* 0x000fd00000000000 */
[----:B------:R-:W0:-:S00]  /*7aa0*/  USETMAXREG.DEALLOC.CTAPOOL 0x28 ;  /* 0x00000028000079c8 */ /* 0x000e0000080e0500 */
[----:B0-----:R-:W-:-:S13]  /*7ab0*/  ISETP.NE.AND P0, PT, R0, RZ, PT ;  /* 0x000000ff0000720c */ /* 0x001fda0003f05270 */
[----:B------:R-:W-:Y:S05]  /*7ac0*/  @P0 EXIT ;  /* 0x000000000000094d */ /* 0x000fea0003800000 */
[----:B------:R-:W-:Y:S01]  /*7ad0*/  LOP3.LUT P0, RZ, R6, 0xff, RZ, 0xc0, !PT ;  /* 0x000000ff06ff7812 */ /* 0x000fe2000780c0ff */
[----:B------:R-:W-:Y:S02]  /*7ae0*/  IMAD.MOV.U32 R3, RZ, RZ, 0x1 ;  /* 0x00000001ff037424 */ /* 0x000fe400078e00ff */
[----:B------:R-:W-:-:S10]  /*7af0*/  IMAD.MOV.U32 R0, RZ, RZ, RZ ;  /* 0x000000ffff007224 */ /* 0x000fd400078e00ff */
[----:B------:R-:W-:Y:S05]  /*7b00*/  @!P0 BRA `(.L_x_160) ;  /* 0x0000000c00348947 */ /* 0x000fea0003800000 */
[----:B------:R-:W0:Y:S01]  /*7b10*/  LDC R0, c[0x0][0x28c] ;  /* 0x0000a300ff007b82 */ /* 0x000e220000000800 */
[----:B------:R-:W-:Y:S01]  /*7b20*/  ULDC UR5, c[0x0][0x600] ;  /* 0x0001800000057ab9 */ /* 0x000fe20000000800 */
[----:B------:R-:W-:Y:S01]  /*7b30*/  ULDC UR4, c[0x0][0xc] ;  /* 0x0000030000047ab9 */ /* 0x000fe20000000800 */
[----:B------:R-:W-:Y:S01]  /*7b40*/  UIADD3 UR16, UR5, -0x1, URZ ;  /* 0xffffffff05107890 */ /* 0x000fe2000fffe03f */
[C---:B------:R-:W-:Y:S01]  /*7b50*/  LOP3.LUT P2, RZ, R18.reuse, 0x7f, RZ, 0xc0, !PT ;  /* 0x0000007f12ff7812 */ /* 0x040fe2000784c0ff */
[----:B------:R-:W-:Y:S01]  /*7b60*/  ULDC UR6, c[0x0][0x658] ;  /* 0x0001960000067ab9 */ /* 0x000fe20000000800 */
[----:B------:R-:W-:Y:S01]  /*7b70*/  ULDC UR5, c[0x0][0x10] ;  /* 0x0000040000057ab9 */ /* 0x000fe20000000800 */
[----:B------:R-:W-:Y:S01]  /*7b80*/  UMOV UR7, 0xffffffff ;  /* 0xffffffff00077882 */ /* 0x000fe20000000000 */
[----:B------:R-:W-:Y:S01]  /*7b90*/  UMOV UR8, 0x1 ;  /* 0x0000000100087882 */ /* 0x000fe20000000000 */
[----:B------:R-:W-:Y:S01]  /*7ba0*/  UIMAD.WIDE.U32 UR4, UR4, UR5, URZ ;  /* 0x00000005040472a5 */ /* 0x000fe2000f8e003f */
[----:B------:R-:W-:Y:S01]  /*7bb0*/  LOP3.LUT P0, RZ, R18, 0x1f, RZ, 0xc0, !PT ;  /* 0x0000001f12ff7812 */ /* 0x000fe2000780c0ff */
[----:B------:R-:W-:Y:S01]  /*7bc0*/  USHF.L.U32 UR7, UR7, UR6, URZ ;  /* 0x0000000607077299 */ /* 0x000fe2000800063f */
[----:B------:R-:W-:Y:S01]  /*7bd0*/  BSSY B0, `(.L_x_160) ;  /* 0x00000c0000007945 */ /* 0x000fe20003800000 */
[----:B------:R-:W-:Y:S01]  /*7be0*/  USHF.L.U32 UR18, UR8, UR6, URZ ;  /* 0x0000000608127299 */ /* 0x000fe2000800063f */
[----:B------:R-:W-:Y:S01]  /*7bf0*/  IMAD.MOV.U32 R11, RZ, RZ, 0x1 ;  /* 0x00000001ff0b7424 */ /* 0x000fe200078e00ff */
[----:B------:R-:W-:Y:S01]  /*7c00*/  LOP3.LUT R18, R19, 0x2, RZ, 0xfc, !PT ;  /* 0x0000000213127812 */ /* 0x000fe200078efcff */
[----:B------:R-:W-:Y:S01]  /*7c10*/  ULDC UR6, c[0x0][0x14] ;  /* 0x0000050000067ab9 */ /* 0x000fe20000000800 */
[----:B------:R-:W-:Y:S01]  /*7c20*/  PLOP3.LUT P0, PT, P0, P2, PT, 0x8a, 0x0 ;  /* 0x000000000000781c */ /* 0x000fe20000705172 */
[----:B------:R-:W-:-:S02]  /*7c30*/  UIMAD.WIDE.U32 UR20, UR4, UR6, URZ ;  /* 0x00000006041472a5 */ /* 0x000fc4000f8e003f */
[----:B------:R-:W-:Y:S02]  /*7c40*/  UIMAD UR13, UR5, UR6, URZ ;  /* 0x00000006050d72a4 */ /* 0x000fe4000f8e023f */
[----:B------:R-:W-:Y:S01]  /*7c50*/  ULOP3.LUT UR17, URZ, UR7, URZ, 0x33, !UPT ;  /* 0x000000073f117292 */ /* 0x000fe2000f8e333f */
[----:B0-----:R-:W-:Y:S01]  /*7c60*/  VIADD R0, R0, 0x3f ;  /* 0x0000003f00007836 */ /* 0x001fe20000000000 */
[----:B------:R-:W-:Y:S01]  /*7c70*/  UIADD3 UR13, UR21, UR13, URZ ;  /* 0x0000000d150d7290 */ /* 0x000fe2000fffe03f */
[----:B------:R-:W-:-:S03]  /*7c80*/  ULDC.64 UR22, c[0x0][0x198] ;  /* 0x0000660000167ab9 */ /* 0x000fc60000000a00 */
[----:B------:R-:W-:-:S04]  /*7c90*/  SHF.R.S32.HI R3, RZ, 0x1f, R0 ;  /* 0x0000001fff037819 */ /* 0x000fc80000011400 */
[----:B------:R-:W-:Y:S01]  /*7ca0*/  LEA.HI R3, R3, R0, RZ, 0x6 ;  /* 0x0000000003037211 */ /* 0x000fe200078f30ff */
[----:B------:R-:W-:-:S03]  /*7cb0*/  IMAD.MOV.U32 R0, RZ, RZ, RZ ;  /* 0x000000ffff007224 */ /* 0x000fc600078e00ff */
[----:B------:R-:W-:Y:S02]  /*7cc0*/  SHF.R.S32.HI R13, RZ, 0x6, R3 ;  /* 0x00000006ff0d7819 */ /* 0x000fe40000011403 */
[----:B------:R-:W-:-:S03]  /*7cd0*/  MOV R3, 0x1 ;  /* 0x0000000100037802 */ /* 0x000fc60000000f00 */
[----:B------:R-:W-:-:S07]  /*7ce0*/  VIADD R10, R13, 0x1 ;  /* 0x000000010d0a7836 */ /* 0x000fce0000000000 */
.L_x_172:
[----:B------:R-:W-:-:S03]  /*7cf0*/  UMOV UR4, 0xffffffff ;  /* 0xffffffff00047882 */ /* 0x000fc60000000000 */
[----:B------:R-:W-:Y:S05]  /*7d00*/  BRA.DIV UR4, `(.L_x_161) ;  /* 0x0000000e04a07947 */ /* 0x000fea000b800000 */
[----:B------:R-:W-:-:S13]  /*7d10*/  ELECT P6, URZ, PT ;  /* 0x00000000003f782f */ /* 0x000fda00038c0000 */
.L_x_183:
[----:B------:R-:W0:Y:S01]  /*7d20*/  LDC R4, c[0x0][0x28c] ;  /* 0x0000a300ff047b82 */ /* 0x000e220000000800 */
[----:B------:R-:W-:Y:S01]  /*7d30*/  BSSY B1, `(.L_x_162) ;  /* 0x0000037000017945 */ /* 0x000fe20003800000 */
[----:B0-----:R-:W-:-:S13]  /*7d40*/  ISETP.LT.OR P6, PT, R4, 0x1, !P6 ;  /* 0x000000010400780c */ /* 0x001fda00077c1670 */
[----:B------:R-:W-:Y:S05]  /*7d50*/  @P6 BRA `(.L_x_163) ;  /* 0x0000000000d06947 */ /* 0x000fea0003800000 */
[----:B------:R-:W-:Y:S02]  /*7d60*/  IMAD.SHL.U32 R14, R9, 0x40, RZ ;  /* 0x00000040090e7824 */ /* 0x000fe400078e00ff */
[----:B------:R-:W-:Y:S02]  /*7d70*/  IMAD.SHL.U32 R15, R7, 0x100, RZ ;  /* 0x00000100070f7824 */ /* 0x000fe400078e00ff */
[----:B------:R-:W-:Y:S02]  /*7d80*/  IMAD.MOV.U32 R20, RZ, RZ, RZ ;  /* 0x000000ffff147224 */ /* 0x000fe400078e00ff */
[----:B------:R-:W-:Y:S02]  /*7d90*/  IMAD.MOV.U32 R4, RZ, RZ, R10 ;  /* 0x000000ffff047224 */ /* 0x000fe400078e000a */
[----:B------:R-:W-:Y:S02]  /*7da0*/  IMAD.MOV.U32 R5, RZ, RZ, R3 ;  /* 0x000000ffff057224 */ /* 0x000fe400078e0003 */
[----:B------:R-:W-:-:S07]  /*7db0*/  IMAD.MOV.U32 R6, RZ, RZ, R0 ;  /* 0x000000ffff067224 */ /* 0x000fce00078e0000 */
.L_x_167:
[----:B------:R-:W0:Y:S01]  /*7dc0*/  S2R R12, SR_CgaCtaId ;  /* 0x00000000000c7919 */ /* 0x000e220000008800 */
[----:B------:R-:W-:Y:S01]  /*7dd0*/  MOV R7, 0x400 ;  /* 0x0000040000077802 */ /* 0x000fe20000000f00 */
[----:B------:R-:W1:Y:S03]  /*7de0*/  @!P2 LDC R9, c[0x0][0x500] ;  /* 0x00014000ff09ab82 */ /* 0x000e660000000800 */
[----:B0-----:R-:W-:Y:S02]  /*7df0*/  LEA R21, R12, R7, 0x18 ;  /* 0x000000070c157211 */ /* 0x001fe400078ec0ff */
[----:B------:R-:W-:-:S03]  /*7e00*/  SHF.L.U32 R7, R5, 0x1f, RZ ;  /* 0x0000001f05077819 */ /* 0x000fc600000006ff */
[----:B------:R-:W-:-:S04]  /*7e10*/  IMAD R12, R6, 0x8, R21 ;  /* 0x00000008060c7824 */ /* 0x000fc800078e0215 */
[----:B------:R-:W0:Y:S02]  /*7e20*/  SYNCS.PHASECHK.TRANS64.TRYWAIT P1, [R12+URZ+0x20], R7 ;  /* 0x000020070c0075a7 */ /* 0x000e24000802017f */
[----:B01----:R-:W-:Y:S05]  /*7e30*/  @!P1 BRA `(.L_x_164) ;  /* 0x0000000c00749947 */ /* 0x003fea0003800000 */
.L_x_184:
[----:B0-----:R-:W-:Y:S01]  /*7e40*/  PRMT R7, R18, 0x9910, RZ ;  /* 0x0000991012077816 */ /* 0x001fe200000000ff */
[----:B------:R0:W-:Y:S03]  /*7e50*/  @!P2 SYNCS.ARRIVE.TRANS64 RZ, [R12+URZ], R9 ;  /* 0x000000090cffa9a7 */ /* 0x0001e6000800003f */
[----:B------:R-:W-:-:S13]  /*7e60*/  ISETP.NE.AND P1, PT, R7, 0x2, PT ;  /* 0x000000020700780c */ /* 0x000fda0003f25270 */
[----:B0-----:R-:W-:Y:S05]  /*7e70*/  @P1 BRA `(.L_x_165) ;  /* 0x0000000000041947 */ /* 0x001fea0003800000 */
[----:B------:R-:W-:Y:S01]  /*7e80*/  BPT.TRAP 0x1 ;  /* 0x000000040000795c */ /* 0x000fe20000300000 */
.L_x_165:
[----:B------:R-:W-:Y:S05]  /*7e90*/  @P0 BRA `(.L_x_166) ;  /* 0x0000000000040947 */ /* 0x000fea0003800000 */
[----:B------:R-:W-:Y:S01]  /*7ea0*/  BPT.TRAP 0x1 ;  /* 0x000000040000795c */ /* 0x000fe20000300000 */
.L_x_166:
[--C-:B------:R-:W-:Y:S01]  /*7eb0*/  IMAD R7, R6, 0x8000, R21.reuse ;  /* 0x0000800006077824 */ /* 0x100fe200078e0215 */
[----:B------:R-:W-:Y:S01]  /*7ec0*/  R2UR UR9, R12 ;  /* 0x000000000c0972ca */ /* 0x000fe200000e0000 */
[----:B------:R-:W-:Y:S01]  /*7ed0*/  IMAD R21, R6, 0x2000, R21 ;  /* 0x0000200006157824 */ /* 0x000fe200078e0215 */
[----:B------:R-:W-:Y:S01]  /*7ee0*/  UIADD3 UR4, UP0, UR22, 0xf0, URZ ;  /* 0x000000f016047890 */ /* 0x000fe2000ff1e03f */
[----:B------:R-:W-:Y:S01]  /*7ef0*/  VIADD R4, R4, 0xffffffff ;  /* 0xffffffff04047836 */ /* 0x000fe20000000000 */
[----:B------:R-:W-:Y:S01]  /*7f00*/  R2UR UR5, R7 ;  /* 0x00000000070572ca */ /* 0x000fe200000e0000 */
[----:B------:R-:W-:Y:S01]  /*7f10*/  UIADD3 UR24, UP1, UR22, 0x1f0, URZ ;  /* 0x000001f016187890 */ /* 0x000fe2000ff3e03f */
[----:B------:R-:W-:Y:S01]  /*7f20*/  R2UR UR8, R21 ;  /* 0x00000000150872ca */ /* 0x000fe200000e0000 */
[----:B------:R-:W-:Y:S01]  /*7f30*/  VIADD R6, R6, 0x1 ;  /* 0x0000000106067836 */ /* 0x000fe20000000000 */
[----:B------:R-:W-:Y:S01]  /*7f40*/  R2UR UR11, R15 ;  /* 0x000000000f0b72ca */ /* 0x000fe200000e0000 */
[----:B------:R-:W-:Y:S01]  /*7f50*/  UIADD3.X UR25, URZ, UR23, URZ, UP1, !UPT ;  /* 0x000000173f197290 */ /* 0x000fe20008ffe43f */
[----:B------:R-:W-:Y:S01]  /*7f60*/  R2UR UR10, R20 ;  /* 0x00000000140a72ca */ /* 0x000fe200000e0000 */
[----:B------:R-:W-:Y:S01]  /*7f70*/  UMOV UR6, 0x0 ;  /* 0x0000000000067882 */ /* 0x000fe20000000000 */
[----:B------:R-:W-:Y:S01]  /*7f80*/  R2UR UR12, R8 ;  /* 0x00000000080c72ca */ /* 0x000fe200000e0000 */
[----:B------:R-:W-:Y:S01]  /*7f90*/  UMOV UR7, 0x10000000 ;  /* 0x1000000000077882 */ /* 0x000fe20000000000 */
[----:B------:R-:W-:Y:S01]  /*7fa0*/  R2UR UR19, R14 ;  /* 0x000000000e1372ca */ /* 0x000fe200000e0000 */
[----:B------:R-:W-:Y:S01]  /*7fb0*/  VIADD R20, R20, 0x40 ;  /* 0x0000004014147836 */ /* 0x000fe20000000000 */
[----:B------:R-:W-:Y:S01]  /*7fc0*/  ISETP.GT.AND P3, PT, R4, 0x1, PT ;  /* 0x000000010400780c */ /* 0x000fe20003f64270 */
[----:B------:R-:W-:Y:S01]  /*7fd0*/  UIADD3 UR14, UR5, 0x100, URZ ;  /* 0x00000100050e7890 */ /* 0x000fe2000fffe03f */
[----:B------:R-:W-:Y:S01]  /*7fe0*/  ISETP.NE.AND P1, PT, R6, 0x4, PT ;  /* 0x000000040600780c */ /* 0x000fe20003f25270 */
[----:B------:R-:W-:-:S02]  /*7ff0*/  UIADD3.X UR5, URZ, UR23, URZ, UP0, !UPT ;  /* 0x000000173f057290 */ /* 0x000fc400087fe43f */
[----:B------:R-:W-:Y:S01]  /*8000*/  UIADD3 UR15, UR8, 0x20100, URZ ;  /* 0x00020100080f7890 */ /* 0x000fe2000fffe03f */
[----:B------:R-:W-:Y:S02]  /*8010*/  SEL R12, RZ, 0x1, P1 ;  /* 0x00000001ff0c7807 */ /* 0x000fe40000800000 */
[----:B------:R-:W-:Y:S01]  /*8020*/  UMOV UR8, UR14 ;  /* 0x0000000e00087c82 */ /* 0x000fe20008000000 */
[----:B------:R-:W-:Y:S02]  /*8030*/  SEL R6, R6, RZ, P1 ;  /* 0x000000ff06067207 */ /* 0x000fe40000800000 */
[----:B------:R-:W-:Y:S01]  /*8040*/  LOP3.LUT R5, R5, R12, RZ, 0x3c, !PT ;  /* 0x0000000c05057212 */ /* 0x000fe200078e3cff */
[----:B------:R0:W-:Y:S02]  /*8050*/  UTMALDG.3D [UR8], [UR4], desc[UR6] ;  /* 0x00000608040075b4 */ /* 0x0001e40008011000 */
[----:B0-----:R-:W-:Y:S01]  /*8060*/  UMOV UR8, UR15 ;  /* 0x0000000f00087c82 */ /* 0x001fe20008000000 */
[----:B------:R-:W-:-:S02]  /*8070*/  UMOV UR11, UR19 ;  /* 0x00000013000b7c82 */ /* 0x000fc40008000000 */
[----:B------:R0:W-:Y:S02]  /*8080*/  UTMALDG.3D [UR8], [UR24], desc[UR6] ;  /* 0x00000608180075b4 */ /* 0x0001e40008011000 */
[----:B0-----:R-:W-:Y:S05]  /*8090*/  @P3 BRA `(.L_x_167) ;  /* 0xfffffffc00483947 */ /* 0x001fea000383ffff */
.L_x_163:
[----:B------:R-:W-:Y:S05]  /*80a0*/  BSYNC B1 ;  /* 0x0000000000017941 */ /* 0x000fea0003800000 */
.L_x_162:
[----:B------:R-:W-:Y:S01]  /*80b0*/  LOP3.LUT P3, RZ, R11, 0xff, RZ, 0xc0, !PT ;  /* 0x000000ff0bff7812 */ /* 0x000fe2000786c0ff */
[----:B------:R-:W-:Y:S01]  /*80c0*/  IMAD.IADD R0, R13, 0x1, R0 ;  /* 0x000000010d007824 */ /* 0x000fe200078e0200 */
[----:B------:R-:W-:Y:S01]  /*80d0*/  IADD3 R16, P4, R16, UR20, RZ ;  /* 0x0000001410107c10 */ /* 0x000fe2000ff9e0ff */
[----:B------:R-:W-:Y:S01]  /*80e0*/  ULDC.64 UR4, c[0x0][0x650] ;  /* 0x0001940000047ab9 */ /* 0x000fe20000000a00 */
[----:B------:R-:W-:Y:S01]  /*80f0*/  BSSY B1, `(.L_x_168) ;  /* 0x000006b000017945 */ /* 0x000fe20003800000 */
[----:B------:R-:W-:Y:S01]  /*8100*/  IMAD.MOV.U32 R7, RZ, RZ, -0x1 ;  /* 0xffffffffff077424 */ /* 0x000fe200078e00ff */
[----:B------:R-:W-:Y:S01]  /*8110*/  SHF.R.U32.HI R4, RZ, 0x2, R0 ;  /* 0x00000002ff047819 */ /* 0x000fe20000011600 */
[----:B------:R-:W-:Y:S01]  /*8120*/  IMAD.MOV.U32 R9, RZ, RZ, -0x1 ;  /* 0xffffffffff097424 */ /* 0x000fe200078e00ff */
[----:B------:R-:W-:Y:S01]  /*8130*/  ISETP.GT.U32.AND P1, PT, R0, 0x3, PT ;  /* 0x000000030000780c */ /* 0x000fe20003f24070 */
[----:B------:R-:W-:Y:S01]  /*8140*/  IMAD.MOV.U32 R8, RZ, RZ, -0x1 ;  /* 0xffffffffff087424 */ /* 0x000fe200078e00ff */
[----:B------:R-:W-:-:S02]  /*8150*/  LOP3.LUT R4, R4, 0x1, RZ, 0xc0, !PT ;  /* 0x0000000104047812 */ /* 0x000fc400078ec0ff */
[----:B------:R-:W-:Y:S01]  /*8160*/  ISETP.LT.U32.AND P1, PT, R13, 0x4, P1 ;  /* 0x000000040d00780c */ /* 0x000fe20000f21070 */
[----:B------:R-:W0:Y:S01]  /*8170*/  @P3 S2R R6, SR_CgaCtaId ;  /* 0x0000000000063919 */ /* 0x000e220000008800 */
[----:B------:R-:W-:Y:S02]  /*8180*/  @P3 MOV R5, 0x400 ;  /* 0x0000040000053802 */ /* 0x000fe40000000f00 */
[----:B------:R-:W-:Y:S02]  /*8190*/  IADD3.X R17, R17, UR13, RZ, P4, !PT ;  /* 0x0000000d11117c10 */ /* 0x000fe4000a7fe4ff */
[----:B------:R-:W-:Y:S02]  /*81a0*/  ISETP.GE.U32.AND P4, PT, R16, UR4, PT ;  /* 0x0000000410007c0c */ /* 0x000fe4000bf86070 */
[----:B------:R-:W-:Y:S02]  /*81b0*/  LOP3.LUT R0, R0, 0x3, RZ, 0xc0, !PT ;  /* 0x0000000300007812 */ /* 0x000fe400078ec0ff */
[----:B------:R-:W-:-:S02]  /*81c0*/  PRMT R11, RZ, 0x7610, R11 ;  /* 0x00007610ff0b7816 */ /* 0x000fc4000000000b */
[----:B0-----:R-:W-:-:S04]  /*81d0*/  @P3 LEA R5, R6, R5, 0x18 ;  /* 0x0000000506053211 */ /* 0x001fc800078ec0ff */
[----:B------:R0:W-:Y:S01]  /*81e0*/  @P3 SYNCS.ARRIVE.TRANS64.A1T0 RZ, [R5+URZ+0x58], RZ ;  /* 0x000058ff05ff39a7 */ /* 0x0001e2000810003f */
[----:B------:R-:W-:Y:S02]  /*81f0*/  ISETP.NE.U32.AND P3, PT, R4, 0x1, PT ;  /* 0x000000010400780c */ /* 0x000fe40003f65070 */
[----:B------:R-:W-:Y:S02]  /*8200*/  SEL R4, RZ, 0x1, !P1 ;  /* 0x00000001ff047807 */ /* 0x000fe40004800000 */
[----:B------:R-:W-:Y:S02]  /*8210*/  ISETP.GE.U32.AND.EX P1, PT, R17, UR5, PT, P4 ;  /* 0x0000000511007c0c */ /* 0x000fe4000bf26140 */
[----:B------:R-:W-:-:S04]  /*8220*/  ISETP.GT.U32.AND P3, PT, R13, 0x3, !P3 ;  /* 0x000000030d00780c */ /* 0x000fc80005f64070 */
[----:B0-----:R-:W-:-:S04]  /*8230*/  SEL R5, RZ, 0x1, !P3 ;  /* 0x00000001ff057807 */ /* 0x001fc80005800000 */
[--C-:B------:R-:W-:Y:S02]  /*8240*/  LOP3.LUT R3, R5, R3, R4.reuse, 0x96, !PT ;  /* 0x0000000305037212 */ /* 0x100fe400078e9604 */
[----:B------:R-:W-:Y:S01]  /*8250*/  PRMT R4, RZ, 0x7610, R4 ;  /* 0x00007610ff047816 */ /* 0x000fe20000000004 */
[----:B------:R-:W-:Y:S06]  /*8260*/  @P1 BRA `(.L_x_169) ;  /* 0x00000004004c1947 */ /* 0x000fec0003800000 */
[----:B------:R-:W-:Y:S01]  /*8270*/  ULDC.64 UR4, c[0x0][0x628] ;  /* 0x00018a0000047ab9 */ /* 0x000fe20000000a00 */
[----:B------:R-:W0:Y:S01]  /*8280*/  S2R R14, SR_CTAID.X ;  /* 0x00000000000e7919 */ /* 0x000e220000002500 */
[----:B------:R-:W-:Y:S01]  /*8290*/  ISETP.NE.U32.AND P1, PT, RZ, UR4, PT ;  /* 0x00000004ff007c0c */ /* 0x000fe2000bf25070 */
[----:B------:R-:W-:Y:S01]  /*82a0*/  ULDC UR7, c[0x0][0x630] ;  /* 0x00018c0000077ab9 */ /* 0x000fe20000000800 */
[----:B------:R-:W-:Y:S01]  /*82b0*/  IMAD.MOV.U32 R4, RZ, RZ, R16 ;  /* 0x000000ffff047224 */ /* 0x000fe200078e0010 */
[----:B------:R-:W1:Y:S01]  /*82c0*/  S2R R12, SR_CTAID.Y ;  /* 0x00000000000c7919 */ /* 0x000e620000002600 */
[----:B------:R-:W-:Y:S01]  /*82d0*/  ISETP.NE.AND.EX P1, PT, RZ, UR5, PT, P1 ;  /* 0x00000005ff007c0c */ /* 0x000fe2000bf25310 */
[----:B------:R-:W-:-:S12]  /*82e0*/  IMAD.MOV.U32 R5, RZ, RZ, R17 ;  /* 0x000000ffff057224 */ /* 0x000fd800078e0011 */
[----:B------:R-:W-:Y:S05]  /*82f0*/  @!P1 BRA `(.L_x_170) ;  /* 0x0000000000289947 */ /* 0x000fea0003800000 */
[----:B------:R-:W-:Y:S02]  /*8300*/  ULDC UR6, c[0x0][0x634] ;  /* 0x00018d0000067ab9 */ /* 0x000fe40000000800 */
[----:B------:R-:W-:-:S05]  /*8310*/  IADD3 R9, P1, R16, UR6, RZ ;  /* 0x0000000610097c10 */ /* 0x000fca000ff3e0ff */
[----:B------:R-:W-:-:S04]  /*8320*/  IMAD.X R15, RZ, RZ, R17, P1 ;  /* 0x000000ffff0f7224 */ /* 0x000fc800008e0611 */
[----:B------:R-:W-:-:S04]  /*8330*/  IMAD.WIDE.U32 R6, R15, UR4, RZ ;  /* 0x000000040f067c25 */ /* 0x000fc8000f8e00ff */
[----:B------:R-:W-:-:S04]  /*8340*/  IMAD.WIDE.U32 R6, P1, R9, UR5, R6 ;  /* 0x0000000509067c25 */ /* 0x000fc8000f820006 */
[----:B------:R-:W-:-:S04]  /*8350*/  IMAD.WIDE.U32 R8, R9, UR4, RZ ;  /* 0x0000000409087c25 */ /* 0x000fc8000f8e00ff */
[----:B------:R-:W-:Y:S01]  /*8360*/  IMAD.X R5, RZ, RZ, RZ, P1 ;  /* 0x000000ffff057224 */ /* 0x000fe200008e06ff */
[----:B------:R-:W-:Y:S01]  /*8370*/  IADD3 RZ, P1, R9, R6, RZ ;  /* 0x0000000609ff7210 */ /* 0x000fe20007f3e0ff */
[----:B------:R-:W-:-:S04]  /*8380*/  IMAD.MOV.U32 R4, RZ, RZ, R7 ;  /* 0x000000ffff047224 */ /* 0x000fc800078e0007 */
[----:B------:R-:W-:-:S08]  /*8390*/  IMAD.WIDE.U32.X R4, R15, UR5, R4, P1 ;  /* 0x000000050f047c25 */ /* 0x000fd000088e0404 */
.L_x_170:
[--C-:B------:R-:W-:Y:S01]  /*83a0*/  SHF.R.U64 R8, R4, UR7, R5.reuse ;  /* 0x0000000704087c19 */ /* 0x100fe20008001205 */
[----:B------:R-:W-:Y:S01]  /*83b0*/  ULDC.64 UR4, c[0x0][0x620] ;  /* 0x0001880000047ab9 */ /* 0x000fe20000000a00 */
[----:B------:R-:W-:Y:S01]  /*83c0*/  SHF.R.U32.HI R4, RZ, UR7, R5 ;  /* 0x00000007ff047c19 */ /* 0x000fe20008011605 */
[----:B------:R-:W2:Y:S01]  /*83d0*/  LDC R25, c[0x0][0x144] ;  /* 0x00005100ff197b82 */ /* 0x000ea20000000800 */
[----:B------:R-:W-:Y:S01]  /*83e0*/  IADD3 R7, P1, RZ, -R8, RZ ;  /* 0x80000008ff077210 */ /* 0x000fe20007f3e0ff */
[----:B------:R-:W-:Y:S01]  /*83f0*/  ULDC.64 UR8, c[0x0][0x640] ;  /* 0x0001900000087ab9 */ /* 0x000fe20000000a00 */
[----:B0-----:R-:W-:Y:S01]  /*8400*/  I2FP.F32.U32 R9, R14 ;  /* 0x0000000e00097245 */ /* 0x001fe20000201000 */
[----:B------:R-:W-:Y:S02]  /*8410*/  ULDC UR6, c[0x0][0x608] ;  /* 0x0001820000067ab9 */ /* 0x000fe40000000800 */
[----:B------:R-:W-:Y:S01]  /*8420*/  IMAD.X R4, RZ, RZ, ~R4, P1 ;  /* 0x000000ffff047224 */ /* 0x000fe200008e0e04 */
[----:B------:R-:W-:Y:S01]  /*8430*/  ISETP.NE.U32.AND P1, PT, RZ, UR8, PT ;  /* 0x00000008ff007c0c */ /* 0x000fe2000bf25070 */
[----:B------:R-:W0:Y:S02]  /*8440*/  LDC R21, c[0x0][0x148] ;  /* 0x00005200ff157b82 */ /* 0x000e240000000800 */
[----:B------:R-:W-:Y:S01]  /*8450*/  IMAD R6, R4, UR4, RZ ;  /* 0x0000000404067c24 */ /* 0x000fe2000f8e02ff */
[----:B------:R-:W-:Y:S01]  /*8460*/  ISETP.NE.AND.EX P1, PT, RZ, UR9, PT, P1 ;  /* 0x00000009ff007c0c */ /* 0x000fe2000bf25310 */
[----:B------:R-:W-:Y:S01]  /*8470*/  IMAD.WIDE.U32 R4, R7, UR4, R16 ;  /* 0x0000000407047c25 */ /* 0x000fe2000f8e0010 */
[----:B------:R-:W-:-:S03]  /*8480*/  ULDC UR4, c[0x0][0x150] ;  /* 0x0000540000047ab9 */ /* 0x000fc60000000800 */
[----:B------:R-:W-:Y:S02]  /*8490*/  IMAD R7, R7, UR5, R6 ;  /* 0x0000000507077c24 */ /* 0x000fe4000f8e0206 */
[----:B------:R-:W-:Y:S01]  /*84a0*/  FMUL R6, R9, UR4 ;  /* 0x0000000409067c20 */ /* 0x000fe20008400000 */
[----:B------:R-:W-:Y:S01]  /*84b0*/  ULDC UR4, c[0x0][0x618] ;  /* 0x0001860000047ab9 */ /* 0x000fe20000000800 */
[----:B------:R-:W-:Y:S01]  /*84c0*/  ULDC UR5, c[0x0][0x154] ;  /* 0x0000550000057ab9 */ /* 0x000fe20000000800 */
[----:B------:R-:W-:-:S03]  /*84d0*/  IMAD.IADD R5, R5, 0x1, R7 ;  /* 0x0000000105057824 */ /* 0x000fc600078e0207 */
[----:B------:R-:W3:Y:S02]  /*84e0*/  F2I.U32.TRUNC.NTZ R6, R6 ;  /* 0x0000000600067305 */ /* 0x000ee4000020f000 */
[----:B------:R-:W-:Y:S02]  /*84f0*/  SHF.R.U64 R9, R4, UR4, R5 ;  /* 0x0000000404097c19 */ /* 0x000fe40008001205 */
[----:B-1----:R-:W-:-:S05]  /*8500*/  I2FP.F32.U32 R4, R12 ;  /* 0x0000000c00047245 */ /* 0x002fca0000201000 */
[----:B------:R-:W-:Y:S01]  /*8510*/  FMUL R22, R4, UR5 ;  /* 0x0000000504167c20 */ /* 0x000fe20008400000 */
[----:B------:R-:W-:Y:S01]  /*8520*/  SHF.R.U32.HI R4, RZ, UR4, R5 ;  /* 0x00000004ff047c19 */ /* 0x000fe20008011605 */
[----:B------:R-:W-:-:S03]  /*8530*/  ULDC UR4, c[0x0][0x658] ;  /* 0x0001960000047ab9 */ /* 0x000fc60000000800 */
[--C-:B------:R-:W-:Y:S01]  /*8540*/  SHF.R.U64 R20, R9, UR6, R4.reuse ;  /* 0x0000000609147c19 */ /* 0x100fe20008001204 */
[----:B------:R-:W1:Y:S01]  /*8550*/  F2I.U32.TRUNC.NTZ R22, R22 ;  /* 0x0000001600167305 */ /* 0x000e62000020f000 */
[----:B------:R-:W-:Y:S01]  /*8560*/  SHF.R.U32.HI R5, RZ, UR6, R4 ;  /* 0x00000006ff057c19 */ /* 0x000fe20008011604 */
[----:B---3--:R-:W-:-:S03]  /*8570*/  IMAD.MOV R6, RZ, RZ, -R6 ;  /* 0x000000ffff067224 */ /* 0x008fc600078e0a06 */
[--C-:B------:R-:W-:Y:S01]  /*8580*/  SHF.R.U64 R15, R20, UR4, R5.reuse ;  /* 0x00000004140f7c19 */ /* 0x100fe20008001205 */
[----:B--2---:R-:W-:Y:S01]  /*8590*/  IMAD R14, R25, R6, R14 ;  /* 0x00000006190e7224 */ /* 0x004fe200078e020e */
[----:B------:R-:W-:-:S03]  /*85a0*/  SHF.R.U32.HI R23, RZ, UR4, R5 ;  /* 0x00000004ff177c19 */ /* 0x000fc60008011605 */
[----:B------:R-:W-:Y:S02]  /*85b0*/  IMAD.MOV.U32 R4, RZ, RZ, R15 ;  /* 0x000000ffff047224 */ /* 0x000fe400078e000f */
[----:B------:R-:W-:Y:S01]  /*85c0*/  IMAD.MOV.U32 R5, RZ, RZ, R23 ;  /* 0x000000ffff057224 */ /* 0x000fe200078e0017 */
[----:B-1----:R-:W-:Y:S06]  /*85d0*/  @!P1 BRA `(.L_x_171) ;  /* 0x0000000000289947 */ /* 0x002fec0003800000 */
[----:B------:R-:W-:Y:S02]  /*85e0*/  ULDC UR4, c[0x0][0x64c] ;  /* 0x0001930000047ab9 */ /* 0x000fe40000000800 */
[----:B------:R-:W-:-:S05]  /*85f0*/  IADD3 R5, P1, R15, UR4, RZ ;  /* 0x000000040f057c10 */ /* 0x000fca000ff3e0ff */
[----:B------:R-:W-:-:S04]  /*8600*/  IMAD.X R23, RZ, RZ, R23, P1 ;  /* 0x000000ffff177224 */ /* 0x000fc800008e0617 */
[----:B------:R-:W-:-:S04]  /*8610*/  IMAD.WIDE.U32 R6, R23, UR8, RZ ;  /* 0x0000000817067c25 */ /* 0x000fc8000f8e00ff */
[----:B------:R-:W-:-:S04]  /*8620*/  IMAD.WIDE.U32 R6, P1, R5, UR9, R6 ;  /* 0x0000000905067c25 */ /* 0x000fc8000f820006 */
[----:B------:R-:W-:-:S04]  /*8630*/  IMAD.WIDE.U32 R4, R5, UR8, RZ ;  /* 0x0000000805047c25 */ /* 0x000fc8000f8e00ff */
[----:B------:R-:W-:Y:S01]  /*8640*/  IMAD.MOV.U32 R4, RZ, RZ, R7 ;  /* 0x000000ffff047224 */ /* 0x000fe200078e0007 */
[----:B------:R-:W-:Y:S01]  /*8650*/  IADD3 RZ, P3, R5, R6, RZ ;  /* 0x0000000605ff7210 */ /* 0x000fe20007f7e0ff */
[----:B------:R-:W-:-:S04]  /*8660*/  IMAD.X R5, RZ, RZ, RZ, P1 ;  /* 0x000000ffff057224 */ /* 0x000fc800008e06ff */
[----:B------:R-:W-:-:S08]  /*8670*/  IMAD.WIDE.U32.X R4, R23, UR9, R4, P3 ;  /* 0x0000000917047c25 */ /* 0x000fd000098e0404 */
.L_x_171:
[----:B------:R-:W-:Y:S01]  /*8680*/  ISETP.NE.AND P1, PT, R2, 0x1, PT ;  /* 0x000000010200780c */ /* 0x000fe20003f25270 */
[----:B------:R-:W-:Y:S01]  /*8690*/  ULDC UR4, c[0x0][0x648] ;  /* 0x0001920000047ab9 */ /* 0x000fe20000000800 */
[----:B------:R-:W-:Y:S01]  /*86a0*/  LOP3.LUT R20, R20, UR17, RZ, 0xc0, !PT ;  /* 0x0000001114147c12 */ /* 0x000fe2000f8ec0ff */
[----:B------:R-:W-:Y:S01]  /*86b0*/  IMAD.MOV R22, RZ, RZ, -R22 ;  /* 0x000000ffff167224 */ /* 0x000fe200078e0a16 */
[----:B------:R-:W-:Y:S01]  /*86c0*/  SHF.R.U64 R5, R4, UR4, R5 ;  /* 0x0000000404057c19 */ /* 0x000fe20008001205 */
[----:B------:R-:W-:Y:S01]  /*86d0*/  ULDC UR4, c[0x0][0x638] ;  /* 0x00018e0000047ab9 */ /* 0x000fe20000000800 */
[----:B------:R-:W-:Y:S01]  /*86e0*/  LOP3.LUT R6, R9, UR16, RZ, 0xc0, !PT ;  /* 0x0000001009067c12 */ /* 0x000fe2000f8ec0ff */
[----:B------:R-:W-:Y:S02]  /*86f0*/  ULDC UR5, c[0x0][0x610] ;  /* 0x0001840000057ab9 */ /* 0x000fe40000000800 */
[----:B------:R-:W-:Y:S02]  /*8700*/  IMAD.MOV R4, RZ, RZ, -R5 ;  /* 0x000000ffff047224 */ /* 0x000fe400078e0a05 */
[----:B------:R-:W-:-:S02]  /*8710*/  IMAD R5, R5, UR18, R20 ;  /* 0x0000001205057c24 */ /* 0x000fc4000f8e0214 */
[----:B0-----:R-:W-:Y:S02]  /*8720*/  @P1 IMAD R14, R21, R22, R12 ;  /* 0x00000016150e1224 */ /* 0x001fe400078e020c */
[----:B------:R-:W-:Y:S01]  /*8730*/  IMAD R15, R4, UR4, R15 ;  /* 0x00000004040f7c24 */ /* 0x000fe2000f8e020f */
[----:B------:R-:W-:Y:S01]  /*8740*/  ULDC UR4, c[0x0][0x600] ;  /* 0x0001800000047ab9 */ /* 0x000fe20000000800 */
[----:B------:R-:W-:Y:S02]  /*8750*/  IMAD R14, R5, UR5, R14 ;  /* 0x00000005050e7c24 */ /* 0x000fe4000f8e020e */
[----:B------:R-:W-:Y:S02]  /*8760*/  IMAD R15, R15, UR4, R6 ;  /* 0x000000040f0f7c24 */ /* 0x000fe4000f8e0206 */
[----:B------:R-:W-:-:S03]  /*8770*/  IMAD.MOV.U32 R4, RZ, RZ, 0x1 ;  /* 0x00000001ff047424 */ /* 0x000fc600078e00ff */
[----:B------:R-:W-:Y:S02]  /*8780*/  SEL R9, R15, R14, !P1 ;  /* 0x0000000e0f097207 */ /* 0x000fe40004800000 */
[----:B------:R-:W-:-:S07]  /*8790*/  SEL R7, R14, R15, !P1 ;  /* 0x0000000f0e077207 */ /* 0x000fce0004800000 */
.L_x_169:
[----:B------:R-:W-:Y:S05]  /*87a0*/  BSYNC B1 ;  /* 0x0000000000017941 */ /* 0x000fea0003800000 */
.L_x_168:
[----:B------:R-:W-:-:S13]  /*87b0*/  LOP3.LUT P1, RZ, R4, 0xff, RZ, 0xc0, !PT ;  /* 0x000000ff04ff7812 */ /* 0x000fda000782c0ff */
[----:B------:R-:W-:Y:S05]  /*87c0*/  @P1 BRA `(.L_x_172) ;  /* 0xfffffff400481947 */ /* 0x000fea000383ffff */
[----:B------:R-:W-:Y:S05]  /*87d0*/  BSYNC B0 ;  /* 0x0000000000007941 */ /* 0x000fea0003800000 */
.L_x_160:
[----:B------:R-:W-:-:S03]  /*87e0*/  UMOV UR4, 0xffffffff ;  /* 0xffffffff00047882 */ /* 0x000fc60000000000 */
[----:B------:R-:W-:Y:S05]  /*87f0*/  BRA.DIV UR4, `(.L_x_173) ;  /* 0x0000000604187947 */ /* 0x000fea000b800000 */
[----:B------:R-:W-:-:S13]  /*8800*/  ELECT P6, URZ, PT ;  /* 0x00000000003f782f */ /* 0x000fda00038c0000 */
.L_x_187:
[----:B------:R-:W-:Y:S04]  /*8810*/  BSSY B0, `(.L_x_174) ;  /* 0x000002b000007945 */ /* 0x000fe80003800000 */
[----:B------:R-:W-:Y:S05]  /*8820*/  @!P6 BRA `(.L_x_175) ;  /* 0x0000000000a4e947 */ /* 0x000fea0003800000 */
[----:B------:R-:W-:-:S04]  /*8830*/  LOP3.LUT R19, R19, 0x2, RZ, 0xfc, !PT ;  /* 0x0000000213137812 */ /* 0x000fc800078efcff */
[----:B------:R-:W-:-:S13]  /*8840*/  ISETP.NE.AND P0, PT, R19, 0x3, PT ;  /* 0x000000031300780c */ /* 0x000fda0003f05270 */
[----:B------:R-:W-:Y:S05]  /*8850*/  @!P0 BRA `(.L_x_176) ;  /* 0x0000000000048947 */ /* 0x000fea0003800000 */
[----:B------:R-:W-:Y:S01]  /*8860*/  BPT.TRAP 0x1 ;  /* 0x000000040000795c */ /* 0x000fe20000300000 */
.L_x_176:
[----:B------:R-:W0:Y:S01]  /*8870*/  S2R R5, SR_CgaCtaId ;  /* 0x0000000000057919 */ /* 0x000e220000008800 */
[----:B------:R-:W-:Y:S02]  /*8880*/  MOV R2, 0x400 ;  /* 0x0000040000027802 */ /* 0x000fe40000000f00 */
[----:B------:R-:W-:Y:S02]  /*8890*/  SHF.L.U32 R4, R3, 0x1f, RZ ;  /* 0x0000001f03047819 */ /* 0x000fe400000006ff */
[----:B0-----:R-:W-:-:S05]  /*88a0*/  LEA R5, R5, R2, 0x18 ;  /* 0x0000000205057211 */ /* 0x001fca00078ec0ff */
[----:B------:R-:W-:-:S04]  /*88b0*/  VIADD R5, R5, 0x20 ;  /* 0x0000002005057836 */ /* 0x000fc80000000000 */
[C---:B------:R-:W-:Y:S02]  /*88c0*/  IMAD R7, R0.reuse, 0x8, R5 ;  /* 0x0000000800077824 */ /* 0x040fe400078e0205 */
[----:B------:R-:W-:Y:S02]  /*88d0*/  VIADD R0, R0, 0x1 ;  /* 0x0000000100007836 */ /* 0x000fe40000000000 */
[----:B------:R-:W0:Y:S03]  /*88e0*/  SYNCS.PHASECHK.TRANS64.TRYWAIT P0, [R7+URZ], R4 ;  /* 0x00000004070075a7 */ /* 0x000e26000800017f */
[----:B------:R-:W-:-:S04]  /*88f0*/  ISETP.NE.AND P1, PT, R0, 0x4, PT ;  /* 0x000000040000780c */ /* 0x000fc80003f25270 */
[----:B------:R-:W-:Y:S02]  /*8900*/  SEL R2, RZ, 0x1, P1 ;  /* 0x00000001ff027807 */ /* 0x000fe40000800000 */
[----:B------:R-:W-:Y:S02]  /*8910*/  SEL R0, R0, RZ, P1 ;  /* 0x000000ff00007207 */ /* 0x000fe40000800000 */
[----:B------:R-:W-:-:S03]  /*8920*/  LOP3.LUT R9, R3, R2, RZ, 0x3c, !PT ;  /* 0x0000000203097212 */ /* 0x000fc600078e3cff */
[----:B------:R-:W-:Y:S01]  /*8930*/  IMAD R6, R0, 0x8, R5 ;  /* 0x0000000800067824 */ /* 0x000fe200078e0205 */
[----:B------:R-:W-:Y:S01]  /*8940*/  SHF.L.U32 R3, R9, 0x1f, RZ ;  /* 0x0000001f09037819 */ /* 0x000fe200000006ff */
[----:B0-----:R-:W-:Y:S06]  /*8950*/  @!P0 BRA `(.L_x_177) ;  /* 0x0000000000e08947 */ /* 0x001fec0003800000 */
.L_x_188:
[----:B------:R-:W1:Y:S01]  /*8960*/  SYNCS.PHASECHK.TRANS64.TRYWAIT P0, [R6+URZ], R3 ;  /* 0x00000003060075a7 */ /* 0x000e62000800017f */
[----:B------:R-:W-:-:S05]  /*8970*/  VIADD R0, R0, 0x1 ;  /* 0x0000000100007836 */ /* 0x000fca0000000000 */
[----:B------:R-:W-:-:S04]  /*8980*/  ISETP.NE.AND P1, PT, R0, 0x4, PT ;  /* 0x000000040000780c */ /* 0x000fc80003f25270 */
[----:B------:R-:W-:Y:S02]  /*8990*/  SEL R2, RZ, 0x1, P1 ;  /* 0x00000001ff027807 */ /* 0x000fe40000800000 */
[----:B------:R-:W-:Y:S02]  /*89a0*/  SEL R0, R0, RZ, P1 ;  /* 0x000000ff00007207 */ /* 0x000fe40000800000 */
[----:B------:R-:W-:-:S03]  /*89b0*/  LOP3.LUT R9, R9, R2, RZ, 0x3c, !PT ;  /* 0x0000000209097212 */ /* 0x000fc600078e3cff */
[----:B0-----:R-:W-:Y:S01]  /*89c0*/  IMAD R7, R0, 0x8, R5 ;  /* 0x0000000800077824 */ /* 0x001fe200078e0205 */
[----:B------:R-:W-:Y:S01]  /*89d0*/  SHF.L.U32 R4, R9, 0x1f, RZ ;  /* 0x0000001f09047819 */ /* 0x000fe200000006ff */
[----:B-1----:R-:W-:Y:S06]  /*89e0*/  @!P0 BRA `(.L_x_178) ;  /* 0x0000000000d08947 */ /* 0x002fec0003800000 */
.L_x_189:
[----:B------:R-:W1:Y:S01]  /*89f0*/  SYNCS.PHASECHK.TRANS64.TRYWAIT P0, [R7+URZ], R4 ;  /* 0x00000004070075a7 */ /* 0x000e62000800017f */
[----:B------:R-:W-:-:S05]  /*8a00*/  VIADD R0, R0, 0x1 ;  /* 0x0000000100007836 */ /* 0x000fca0000000000 */
[----:B------:R-:W-:-:S04]  /*8a10*/  ISETP.NE.AND P1, PT, R0, 0x4, PT ;  /* 0x000000040000780c */ /* 0x000fc80003f25270 */
[----:B------:R-:W-:Y:S02]  /*8a20*/  SEL R2, RZ, 0x1, P1 ;  /* 0x00000001ff027807 */ /* 0x000fe40000800000 */
[----:B------:R-:W-:Y:S02]  /*8a30*/  SEL R0, R0, RZ, P1 ;  /* 0x000000ff00007207 */ /* 0x000fe40000800000 */
[----:B------:R-:W-:Y:S01]  /*8a40*/  LOP3.LUT R2, R9, R2, RZ, 0x3c, !PT ;  /* 0x0000000209027212 */ /* 0x000fe200078e3cff */
[----:B-1----:R-:W-:Y:S06]  /*8a50*/  @!P0 BRA `(.L_x_179) ;  /* 0x0000000000c88947 */ /* 0x002fec0003800000 */
.L_x_190:
[----:B------:R-:W-:Y:S01]  /*8a60*/  IMAD R5, R0, 0x8, R5 ;  /* 0x0000000800057824 */ /* 0x000fe200078e0205 */
[----:B------:R-:W-:-:S07]  /*8a70*/  SHF.L.U32 R0, R2, 0x1f, RZ ;  /* 0x0000001f02007819 */ /* 0x000fce00000006ff */
.L_x_180:
[----:B--2---:R2:W3:Y:S02]  /*8a80*/  SYNCS.PHASECHK.TRANS64.TRYWAIT P0, [R5+URZ], R0 ;  /* 0x00000000050075a7 */ /* 0x0044e4000800017f */
[----:B---3--:R-:W-:Y:S05]  /*8a90*/  @!P0 NANOSLEEP.SYNCS 0x989680 ;  /* 0x009896800000895d */ /* 0x008fea0003900000 */
[----:B------:R-:W3:Y:S02]  /*8aa0*/  @!P0 SYNCS.PHASECHK.TRANS64 P0, [R5+URZ], R0 ;  /* 0x00000000050085a7 */ /* 0x000ee4000800007f */
[----:B---3--:R-:W-:Y:S05]  /*8ab0*/  @!P0 BRA `(.L_x_180) ;  /* 0xfffffffc00f08947 */ /* 0x008fea000383ffff */
.L_x_175:
[----:B------:R-:W-:Y:S05]  /*8ac0*/  BSYNC B0 ;  /* 0x0000000000007941 */ /* 0x000fea0003800000 */
.L_x_174:
[----:B------:R-:W-:Y:S05]  /*8ad0*/  EXIT ;  /* 0x000000000000794d */ /* 0x000fea0003800000 */
.L_x_17:
[----:B---3--:R3:W4:Y:S02]  /*8ae0*/  SYNCS.PHASECHK.TRANS64.TRYWAIT P1, [R3+URZ], R0 ;  /* 0x00000000030075a7 */ /* 0x008724000802017f */
[----:B----4-:R-:W-:Y:S05]  /*8af0*/  @!P1 NANOSLEEP.SYNCS 0x989680 ;  /* 0x009896800000995d */ /* 0x010fea0003900000 */
[----:B------:R-:W4:Y:S02]  /*8b00*/  @!P1 SYNCS.PHASECHK.TRANS64 P1, [R3+URZ], R0 ;  /* 0x00000000030095a7 */ /* 0x000f24000802007f */
[----:B----4-:R-:W-:Y:S05]  /*8b10*/  @!P1 BRA `(.L_x_17) ;  /* 0xfffffffc00f09947 */ /* 0x010fea000383ffff */
[----:B------:R-:W-:Y:S05]  /*8b20*/  BRA `(.L_x_16) ;  /* 0xffffff8400bc7947 */ /* 0x000fea000383ffff */
.L_x_22:
[----:B-1----:R-:W-:-:S04]  /*8b30*/  IMAD.U32 R4, RZ, RZ, UR8 ;  /* 0x00000008ff047e24 */ /* 0x002fc8000f8e00ff */
[----:B------:R1:W2:Y:S03]  /*8b40*/  SYNCS.PHASECHK.TRANS64.TRYWAIT P1, [R4+URZ], R3 ;  /* 0x00000003040075a7 */ /* 0x0002a6000802017f */
[----:B--2---:R-:W-:Y:S05]  /*8b50*/  @!P1 NANOSLEEP.SYNCS 0x989680 ;  /* 0x009896800000995d */ /* 0x004fea0003900000 */
[----:B------:R-:W2:Y:S02]  /*8b60*/  @!P1 SYNCS.PHASECHK.TRANS64 P1, [R4+URZ], R3 ;  /* 0x00000003040095a7 */ /* 0x000ea4000802007f */
[----:B--2---:R-:W-:Y:S05]  /*8b70*/  @!P1 BRA `(.L_x_22) ;  /* 0xfffffffc00ec9947 */ /* 0x004fea000383ffff */
[----:B------:R-:W-:Y:S05]  /*8b80*/  BRA `(.L_x_21) ;  /* 0xffffff8800fc7947 */ /* 0x000fea000383ffff */
.L_x_161:
[----:B------:R-:W-:Y:S01]  /*8b90*/  BSSY B1, `(.L_x_181) ;  /* 0x0000006000017945 */ /* 0x000fe20003800000 */
[----:B------:R-:W-:-:S07]  /*8ba0*/  IMAD.MOV.U32 R15, RZ, RZ, -0x1 ;  /* 0xffffffffff0f7424 */ /* 0x000fce00078e00ff */
[----:B------:R-:W-:Y:S05]  /*8bb0*/  WARPSYNC.COLLECTIVE R15, `(.L_x_182) ;  /* 0x000000000f0c7348 */ /* 0x000fea0003c00000 */
[----:B------:R-:W-:Y:S02]  /*8bc0*/  ELECT P6, UR62, PT ;  /* 0x00000000003e782f */ /* 0x000fe400038c0000 */
[----:B------:R-:W-:Y:S01]  /*8bd0*/  MOV R14, UR62 ;  /* 0x0000003e000e7c02 */ /* 0x000fe20008000f00 */
[----:B------:R-:W-:Y:S10]  /*8be0*/  ENDCOLLECTIVE ;  /* 0x000000000000791b */ /* 0x000ff40003800000 */
.L_x_182:
[----:B------:R-:W-:Y:S05]  /*8bf0*/  BSYNC B1 ;  /* 0x0000000000017941 */ /* 0x000fea0003800000 */
.L_x_181:
[----:B------:R-:W-:Y:S05]  /*8c00*/  BRA `(.L_x_183) ;  /* 0xfffffff000447947 */ /* 0x000fea000383ffff */
.L_x_164:
[----:B0-----:R0:W1:Y:S02]  /*8c10*/  SYNCS.PHASECHK.TRANS64.TRYWAIT P1, [R12+URZ+0x20], R7 ;  /* 0x000020070c0075a7 */ /* 0x001064000802017f */
[----:B-1----:R-:W-:Y:S05]  /*8c20*/  @!P1 NANOSLEEP.SYNCS 0x989680 ;  /* 0x009896800000995d */ /* 0x002fea0003900000 */
[----:B------:R-:W1:Y:S02]  /*8c30*/  @!P1 SYNCS.PHASECHK.TRANS64 P1, [R12+URZ+0x20], R7 ;  /* 0x000020070c0095a7 */ /* 0x000e64000802007f */
[----:B-1----:R-:W-:Y:S05]  /*8c40*/  @!P1 BRA `(.L_x_164) ;  /* 0xfffffffc00f09947 */ /* 0x002fea000383ffff */
[----:B------:R-:W-:Y:S05]  /*8c50*/  BRA `(.L_x_184) ;  /* 0xfffffff000787947 */ /* 0x000fea000383ffff */
.L_x_173:
[----:B------:R-:W-:Y:S01]  /*8c60*/  BSSY B0, `(.L_x_185) ;  /* 0x0000006000007945 */ /* 0x000fe20003800000 */
[----:B------:R-:W-:-:S07]  /*8c70*/  IMAD.MOV.U32 R15, RZ, RZ, -0x1 ;  /* 0xffffffffff0f7424 */ /* 0x000fce00078e00ff */
[----:B------:R-:W-:Y:S05]  /*8c80*/  WARPSYNC.COLLECTIVE R15, `(.L_x_186) ;  /* 0x000000000f0c7348 */ /* 0x000fea0003c00000 */
[----:B------:R-:W-:Y:S02]  /*8c90*/  ELECT P6, UR62, PT ;  /* 0x00000000003e782f */ /* 0x000fe400038c0000 */
[----:B------:R-:W-:Y:S01]  /*8ca0*/  MOV R14, UR62 ;  /* 0x0000003e000e7c02 */ /* 0x000fe20008000f00 */
[----:B------:R-:W-:Y:S10]  /*8cb0*/  ENDCOLLECTIVE ;  /* 0x000000000000791b */ /* 0x000ff40003800000 */
.L_x_186:
[----:B------:R-:W-:Y:S05]  /*8cc0*/  BSYNC B0 ;  /* 0x0000000000007941 */ /* 0x000fea0003800000 */
.L_x_185:
[----:B------:R-:W-:Y:S05]  /*8cd0*/  BRA `(.L_x_187) ;  /* 0xfffffff800cc7947 */ /* 0x000fea000383ffff */
.L_x_177:
[----:B0-----:R0:W1:Y:S02]  /*8ce0*/  SYNCS.PHASECHK.TRANS64.TRYWAIT P0, [R7+URZ], R4 ;  /* 0x00000004070075a7 */ /* 0x001064000800017f */
[----:B-1----:R-:W-:Y:S05]  /*8cf0*/  @!P0 NANOSLEEP.SYNCS 0x989680 ;  /* 0x009896800000895d */ /* 0x002fea0003900000 */
[----:B------:R-:W1:Y:S02]  /*8d00*/  @!P0 SYNCS.PHASECHK.TRANS64 P0, [R7+URZ], R4 ;  /* 0x00000004070085a7 */ /* 0x000e64000800007f */
[----:B-1----:R-:W-:Y:S05]  /*8d10*/  @!P0 BRA `(.L_x_177) ;  /* 0xfffffffc00f08947 */ /* 0x002fea000383ffff */
[----:B------:R-:W-:Y:S05]  /*8d20*/  BRA `(.L_x_188) ;  /* 0xfffffffc000c7947 */ /* 0x000fea000383ffff */
.L_x_178:
[----:B0-----:R0:W1:Y:S02]  /*8d30*/  SYNCS.PHASECHK.TRANS64.TRYWAIT P0, [R6+URZ], R3 ;  /* 0x00000003060075a7 */ /* 0x001064000800017f */
[----:B-1----:R-:W-:Y:S05]  /*8d40*/  @!P0 NANOSLEEP.SYNCS 0x989680 ;  /* 0x009896800000895d */ /* 0x002fea0003900000 */
[----:B------:R-:W1:Y:S02]  /*8d50*/  @!P0 SYNCS.PHASECHK.TRANS64 P0, [R6+URZ], R3 ;  /* 0x00000003060085a7 */ /* 0x000e64000800007f */
[----:B-1----:R-:W-:Y:S05]  /*8d60*/  @!P0 BRA `(.L_x_178) ;  /* 0xfffffffc00f08947 */ /* 0x002fea000383ffff */
[----:B------:R-:W-:Y:S05]  /*8d70*/  BRA `(.L_x_189) ;  /* 0xfffffffc001c7947 */ /* 0x000fea000383ffff */
.L_x_179:
[----:B-1----:R1:W2:Y:S02]  /*8d80*/  SYNCS.PHASECHK.TRANS64.TRYWAIT P0, [R7+URZ], R4 ;  /* 0x00000004070075a7 */ /* 0x0022a4000800017f */
[----:B--2---:R-:W-:Y:S05]  /*8d90*/  @!P0 NANOSLEEP.SYNCS 0x989680 ;  /* 0x009896800000895d */ /* 0x004fea0003900000 */
[----:B------:R-:W2:Y:S02]  /*8da0*/  @!P0 SYNCS.PHASECHK.TRANS64 P0, [R7+URZ], R4 ;  /* 0x00000004070085a7 */ /* 0x000ea4000800007f */
[----:B--2---:R-:W-:Y:S05]  /*8db0*/  @!P0 BRA `(.L_x_179) ;  /* 0xfffffffc00f08947 */ /* 0x004fea000383ffff */
[----:B------:R-:W-:Y:S05]  /*8dc0*/  BRA `(.L_x_190) ;  /* 0xfffffffc00247947 */ /* 0x000fea000383ffff */
.L_x_191:
[----:B------:R-:W-:-:S00]  /*8dd0*/  BRA `(.L_x_191) ;  /* 0xfffffffc00fc7947 */ /* 0x000fc0000383ffff */
[----:B------:R-:W-:-:S00]  /*8de0*/  NOP ;  /* 0x0000000000007918 */ /* 0x000fc00000000000 */
        /* <DEDUP_REMOVED lines=9> */
.L_x_192:


//--------------------- .nv.global.init           --------------------------
	.section	.nv.global.init,"aw",@progbits
.nv.global.init:
	.type		$str$22,@object
	.size		$str$22,($str$23 - $str$22)
$str$22:
        /*0000*/ 	.byte	0x6b, 0x5f, 0x74, 0x69, 0x6c, 0x65, 0x5f, 0x63, 0x6f, 0x75, 0x6e, 0x74, 0x20, 0x3e, 0x3d, 0x20
        /*0010*/ 	.byte	0x31, 0x00
	.type		$str$23,@object
	.size		$str$23,(__unnamed_1 - $str$23)
$str$23:
        /*0012*/ 	.byte	0x2f, 0x74, 0x6d, 0x70, 0x2f, 0x63, 0x75, 0x74, 0x6c, 0x61, 0x73, 0x73, 0x5f, 0x73, 0x77, 0x65
        /*0022*/ 	.byte	0x65, 0x70, 0x5f, 0x73, 0x72, 0x63, 0x2f, 0x69, 0x6e, 0x63, 0x6c, 0x75, 0x64, 0x65, 0x2f, 0x63
        /*0032*/ 	.byte	0x75, 0x74, 0x6c, 0x61, 0x73, 0x73, 0x2f, 0x67, 0x65, 0x6d, 0x6d, 0x2f, 0x63, 0x6f, 0x6c, 0x6c
        /*0042*/ 	.byte	0x65, 0x63, 0x74, 0x69, 0x76, 0x65, 0x2f, 0x73, 0x6d, 0x39, 0x30, 0x5f, 0x6d, 0x6d, 0x61, 0x5f
        /*0052*/ 	.byte	0x74, 0x6d, 0x61, 0x5f, 0x67, 0x6d, 0x6d, 0x61, 0x5f, 0x73, 0x73, 0x5f, 0x77, 0x61, 0x72, 0x70
        /*0062*/ 	.byte	0x73, 0x70, 0x65, 0x63, 0x69, 0x61, 0x6c, 0x69, 0x7a, 0x65, 0x64, 0x2e, 0x68, 0x70, 0x70, 0x00
	.type		__unnamed_1,@object
	.size		__unnamed_1,(.L_0 - __unnamed_1)
__unnamed_1:
        /*0072*/ 	.byte	0x76, 0x6f, 0x69, 0x64, 0x20, 0x63, 0x75, 0x74, 0x6c, 0x61, 0x73, 0x73, 0x3a, 0x3a, 0x67, 0x65
        /* <DEDUP_REMOVED lines=180> */
        /*0bc2*/ 	.byte	0x79, 0x5d, 0x00
.L_0:


//--------------------- .nv.shared._ZN7cutlass13device_kernelINS_4gemm6kernel13GemmUniversalIN4cute5tupleIJiiiiEEENS1_10collective13CollectiveMmaINS1_34MainloopSm90TmaGmmaWarpSpecializedILi4ENS5_IJNS4_1CILi1EEESB_SB_EEENS1_35KernelTmaWarpSpecializedCooperativeEEENS5_IJNSA_ILi256EEENSA_ILi64EEESG_EEENS_10bfloat16_tENS5_IJlSB_lEEESI_SJ_NS4_8TiledMMAINS4_8MMA_AtomIJNS4_4SM904GMMA27MMA_64x64x16_F32BF16BF16_SSILNSN_5MajorE0ELSP_0ELNSN_7ScaleInE1ELSQ_1EEEEEENS4_6LayoutINS5_IJNSA_ILi2EEESB_SB_EEENS5_IJSB_NSA_ILi0EEESW_EEEEENS5_IJNS4_10UnderscoreESZ_SZ_EEEEENS4_13SM90_TMA_LOADENS4_14ComposedLayoutINS4_7SwizzleILi3ELi4ELi3EEENS4_18smem_ptr_flag_bitsILi16EEENST_INS5_IJNSA_ILi8EEESG_EEENS5_IJSG_SB_EEEEEEEvNS4_8identityES12_S1C_vS1D_EENS_8epilogue10collective6detail29Sm90TmaWarpSpecializedAdapterINS1G_15DefaultEpilogueISI_SJ_SJ_NS1F_6thread17LinearCombinationISI_Li1EffLNS1K_9ScaleType4KindE0ELNS_15FloatRoundStyleE2ESI_EENS1_15EpilogueDefaultEEEEEvvEEEEvNT_6ParamsE --------------------------
	.section	.nv.shared._ZN7cutlass13device_kernelINS_4gemm6kernel13GemmUniversalIN4cute5tupleIJiiiiEEENS1_10collective13CollectiveMmaINS1_34MainloopSm90TmaGmmaWarpSpecializedILi4ENS5_IJNS4_1CILi1EEESB_SB_EEENS1_35KernelTmaWarpSpecializedCooperativeEEENS5_IJNSA_ILi256EEENSA_ILi64EEESG_EEENS_10bfloat16_tENS5_IJlSB_lEEESI_SJ_NS4_8TiledMMAINS4_8MMA_AtomIJNS4_4SM904GMMA27MMA_64x64x16_F32BF16BF16_SSILNSN_5MajorE0ELSP_0ELNSN_7ScaleInE1ELSQ_1EEEEEENS4_6LayoutINS5_IJNSA_ILi2EEESB_SB_EEENS5_IJSB_NSA_ILi0EEESW_EEEEENS5_IJNS4_10UnderscoreESZ_SZ_EEEEENS4_13SM90_TMA_LOADENS4_14ComposedLayoutINS4_7SwizzleILi3ELi4ELi3EEENS4_18smem_ptr_flag_bitsILi16EEENST_INS5_IJNSA_ILi8EEESG_EEENS5_IJSG_SB_EEEEEEEvNS4_8identityES12_S1C_vS1D_EENS_8epilogue10collective6detail29Sm90TmaWarpSpecializedAdapterINS1G_15DefaultEpilogueISI_SJ_SJ_NS1F_6thread17LinearCombinationISI_Li1EffLNS1K_9ScaleType4KindE0ELNS_15FloatRoundStyleE2ESI_EENS1_15EpilogueDefaultEEEEEvvEEEEvNT_6ParamsE,"aw",@nobits
	.sectionflags	@""
	.align	16
	.zero		1024


//--------------------- .nv.shared.reserved.0     --------------------------
	.section	.nv.shared.reserved.0,"aw",@nobits
	.weak		__nv_reservedSMEM_offset_0_alias
	.size		__nv_reservedSMEM_offset_0_alias, 0, 0
	.other		__nv_reservedSMEM_offset_0_alias,@"STO_CUDA_RESERVED_SHARED STV_DEFAULT"
__nv_reservedSMEM_offset_0_alias:
	.zero		0


//--------------------- .nv.global                --------------------------
	.section	.nv.global,"aw",@nobits
.nv.global:
	.type		_ZN40_INTERNAL_89970b01_4_k_cu_c61decc7_290234cute1_E,@object
	.size		_ZN40_INTERNAL_89970b01_4_k_cu_c61decc7_290234cute1_E,(_ZN40_INTERNAL_89970b01_4_k_cu_c61decc7_290234cuda3std3__45__cpo6cbeginE - _ZN40_INTERNAL_89970b01_4_k_cu_c61decc7_290234cute1_E)
_ZN40_INTERNAL_89970b01_4_k_cu_c61decc7_290234cute1_E:
	.zero		1
	.type		_ZN40_INTERNAL_89970b01_4_k_cu_c61decc7_290234cuda3std3__45__cpo6cbeginE,@object
	.size		_ZN40_INTERNAL_89970b01_4_k_cu_c61decc7_290234cuda3std3__45__cpo6cbeginE,(_ZN40_INTERNAL_89970b01_4_k_cu_c61decc7_290234cuda3std3__48in_placeE - _ZN40_INTERNAL_89970b01_4_k_cu_c61decc7_290234cuda3std3__45__cpo6cbeginE)
_ZN40_INTERNAL_89970b01_4_k_cu_c61decc7_290234cuda3std3__45__cpo6cbeginE:
	.zero		1
	.type		_ZN40_INTERNAL_89970b01_4_k_cu_c61decc7_290234cuda3std3__48in_placeE,@object
	.size		_ZN40_INTERNAL_89970b01_4_k_cu_c61decc7_290234cuda3std3__48in_placeE,(_ZN40_INTERNAL_89970b01_4_k_cu_c61decc7_290234cuda3std6ranges3__45__cpo9iter_moveE - _ZN40_INTERNAL_89970b01_4_k_cu_c61decc7_290234cuda3std3__48in_placeE)
_ZN40_INTERNAL_89970b01_4_k_cu_c61decc7_290234cuda3std3__48in_placeE:
	.zero		1
	.type		_ZN40_INTERNAL_89970b01_4_k_cu_c61decc7_290234cuda3std6ranges3__45__cpo9iter_moveE,@object
	.size		_ZN40_INTERNAL_89970b01_4_k_cu_c61decc7_290234cuda3std6ranges3__45__cpo9iter_moveE,(_ZN40_INTERNAL_89970b01_4_k_cu_c61decc7_290234cuda3std3__45__cpo5beginE - _ZN40_INTERNAL_89970b01_4_k_cu_c61decc7_290234cuda3std6ranges3__45__cpo9iter_moveE)
_ZN40_INTERNAL_89970b01_4_k_cu_c61decc7_290234cuda3std6ranges3__45__cpo9iter_moveE:
	.zero		1
	.type		_ZN40_INTERNAL_89970b01_4_k_cu_c61decc7_290234cuda3std3__45__cpo5beginE,@object
	.size		_ZN40_INTERNAL_89970b01_4_k_cu_c61decc7_290234cuda3std3__45__cpo5beginE,(_ZN40_INTERNAL_89970b01_4_k_cu_c61decc7_290234cuda3std3__442_GLOBAL__N__89970b01_4_k_cu_c61decc7_290236ignoreE - _ZN40_INTERNAL_89970b01_4_k_cu_c61decc7_290234cuda3std3__45__cpo5beginE)
_ZN40_INTERNAL_89970b01_4_k_cu_c61decc7_290234cuda3std3__45__cpo5beginE:
	.zero		1
	.type		_ZN40_INTERNAL_89970b01_4_k_cu_c61decc7_290234cuda3std3__442_GLOBAL__N__89970b01_4_k_cu_c61decc7_290236ignoreE,@object
	.size		_ZN40_INTERNAL_89970b01_4_k_cu_c61decc7_290234cuda3std3__442_GLOBAL__N__89970b01_4_k_cu_c61decc7_290236ignoreE,(_ZN40_INTERNAL_89970b01_4_k_cu_c61decc7_290234cute7productE - _ZN40_INTERNAL_89970b01_4_k_cu_c61decc7_290234cuda3std3__442_GLOBAL__N__89970b01_4_k_cu_c61decc7_290236ignoreE)
_ZN40_INTERNAL_89970b01_4_k_cu_c61decc7_290234cuda3std3__442_GLOBAL__N__89970b01_4_k_cu_c61decc7_290236ignoreE:
	.zero		1
	.type		_ZN40_INTERNAL_89970b01_4_k_cu_c61decc7_290234cute7productE,@object
	.size		_ZN40_INTERNAL_89970b01_4_k_cu_c61decc7_290234cute7productE,(_ZN40_INTERNAL_89970b01_4_k_cu_c61decc7_290234cuda3std3__45__cpo3endE - _ZN40_INTERNAL_89970b01_4_k_cu_c61decc7_290234cute7productE)
_ZN40_INTERNAL_89970b01_4_k_cu_c61decc7_290234cute7productE:
	.zero		1
	.type		_ZN40_INTERNAL_89970b01_4_k_cu_c61decc7_290234cuda3std3__45__cpo3endE,@object
	.size		_ZN40_INTERNAL_89970b01_4_k_cu_c61decc7_290234cuda3std3__45__cpo3endE,(_ZN40_INTERNAL_89970b01_4_k_cu_c61decc7_290234cuda3std3__419piecewise_constructE - _ZN40_INTERNAL_89970b01_4_k_cu_c61decc7_290234cuda3std3__45__cpo3endE)
_ZN40_INTERNAL_89970b01_4_k_cu_c61decc7_290234cuda3std3__45__cpo3endE:
	.zero		1
	.type		_ZN40_INTERNAL_89970b01_4_k_cu_c61decc7_290234cuda3std3__419piecewise_constructE,@object
	.size		_ZN40_INTERNAL_89970b01_4_k_cu_c61decc7_290234cuda3std3__419piecewise_constructE,(_ZN40_INTERNAL_89970b01_4_k_cu_c61decc7_290234cuda3std3__45__cpo4cendE - _ZN40_INTERNAL_89970b01_4_k_cu_c61decc7_290234cuda3std3__419piecewise_constructE)
_ZN40_INTERNAL_89970b01_4_k_cu_c61decc7_290234cuda3std3__419piecewise_constructE:
	.zero		1
	.type		_ZN40_INTERNAL_89970b01_4_k_cu_c61decc7_290234cuda3std3__45__cpo4cendE,@object
	.size		_ZN40_INTERNAL_89970b01_4_k_cu_c61decc7_290234cuda3std3__45__cpo4cendE,(_ZN40_INTERNAL_89970b01_4_k_cu_c61decc7_290234cuda3std6ranges3__45__cpo4swapE - _ZN40_INTERNAL_89970b01_4_k_cu_c61decc7_290234cuda3std3__45__cpo4cendE)
_ZN40_INTERNAL_89970b01_4_k_cu_c61decc7_290234cuda3std3__45__cpo4cendE:
	.zero		1
	.type		_ZN40_INTERNAL_89970b01_4_k_cu_c61decc7_290234cuda3std6ranges3__45__cpo4swapE,@object
	.size		_ZN40_INTERNAL_89970b01_4_k_cu_c61decc7_290234cuda3std6ranges3__45__cpo4swapE,(.L_8 - _ZN40_INTERNAL_89970b01_4_k_cu_c61decc7_290234cuda3std6ranges3__45__cpo4swapE)
_ZN40_INTERNAL_89970b01_4_k_cu_c61decc7_290234cuda3std6ranges3__45__cpo4swapE:
	.zero		1
.L_8:


//--------------------- .nv.constant0._ZN7cutlass13device_kernelINS_4gemm6kernel13GemmUniversalIN4cute5tupleIJiiiiEEENS1_10collective13CollectiveMmaINS1_34MainloopSm90TmaGmmaWarpSpecializedILi4ENS5_IJNS4_1CILi1EEESB_SB_EEENS1_35KernelTmaWarpSpecializedCooperativeEEENS5_IJNSA_ILi256EEENSA_ILi64EEESG_EEENS_10bfloat16_tENS5_IJlSB_lEEESI_SJ_NS4_8TiledMMAINS4_8MMA_AtomIJNS4_4SM904GMMA27MMA_64x64x16_F32BF16BF16_SSILNSN_5MajorE0ELSP_0ELNSN_7ScaleInE1ELSQ_1EEEEEENS4_6LayoutINS5_IJNSA_ILi2EEESB_SB_EEENS5_IJSB_NSA_ILi0EEESW_EEEEENS5_IJNS4_10UnderscoreESZ_SZ_EEEEENS4_13SM90_TMA_LOADENS4_14ComposedLayoutINS4_7SwizzleILi3ELi4ELi3EEENS4_18smem_ptr_flag_bitsILi16EEENST_INS5_IJNSA_ILi8EEESG_EEENS5_IJSG_SB_EEEEEEEvNS4_8identityES12_S1C_vS1D_EENS_8epilogue10collective6detail29Sm90TmaWarpSpecializedAdapterINS1G_15DefaultEpilogueISI_SJ_SJ_NS1F_6thread17LinearCombinationISI_Li1EffLNS1K_9ScaleType4KindE0ELNS_15FloatRoundStyleE2ESI_EENS1_15EpilogueDefaultEEEEEvvEEEEvNT_6ParamsE --------------------------
	.section	.nv.constant0._ZN7cutlass13device_kernelINS_4gemm6kernel13GemmUniversalIN4cute5tupleIJiiiiEEENS1_10collective13CollectiveMmaINS1_34MainloopSm90TmaGmmaWarpSpecializedILi4ENS5_IJNS4_1CILi1EEESB_SB_EEENS1_35KernelTmaWarpSpecializedCooperativeEEENS5_IJNSA_ILi256EEENSA_ILi64EEESG_EEENS_10bfloat16_tENS5_IJlSB_lEEESI_SJ_NS4_8TiledMMAINS4_8MMA_AtomIJNS4_4SM904GMMA27MMA_64x64x16_F32BF16BF16_SSILNSN_5MajorE0ELSP_0ELNSN_7ScaleInE1ELSQ_1EEEEEENS4_6LayoutINS5_IJNSA_ILi2EEESB_SB_EEENS5_IJSB_NSA_ILi0EEESW_EEEEENS5_IJNS4_10UnderscoreESZ_SZ_EEEEENS4_13SM90_TMA_LOADENS4_14ComposedLayoutINS4_7SwizzleILi3ELi4ELi3EEENS4_18smem_ptr_flag_bitsILi16EEENST_INS5_IJNSA_ILi8EEESG_EEENS5_IJSG_SB_EEEEEEEvNS4_8identityES12_S1C_vS1D_EENS_8epilogue10collective6detail29Sm90TmaWarpSpecializedAdapterINS1G_15DefaultEpilogueISI_SJ_SJ_NS1F_6thread17LinearCombinationISI_Li1EffLNS1K_9ScaleType4KindE0ELNS_15FloatRoundStyleE2ESI_EENS1_15EpilogueDefaultEEEEEvvEEEEvNT_6ParamsE,"a",@progbits
	.sectionflags	@""
	.align	4
.nv.constant0._ZN7cutlass13device_kernelINS_4gemm6kernel13GemmUniversalIN4cute5tupleIJiiiiEEENS1_10collective13CollectiveMmaINS1_34MainloopSm90TmaGmmaWarpSpecializedILi4ENS5_IJNS4_1CILi1EEESB_SB_EEENS1_35KernelTmaWarpSpecializedCooperativeEEENS5_IJNSA_ILi256EEENSA_ILi64EEESG_EEENS_10bfloat16_tENS5_IJlSB_lEEESI_SJ_NS4_8TiledMMAINS4_8MMA_AtomIJNS4_4SM904GMMA27MMA_64x64x16_F32BF16BF16_SSILNSN_5MajorE0ELSP_0ELNSN_7ScaleInE1ELSQ_1EEEEEENS4_6LayoutINS5_IJNSA_ILi2EEESB_SB_EEENS5_IJSB_NSA_ILi0EEESW_EEEEENS5_IJNS4_10UnderscoreESZ_SZ_EEEEENS4_13SM90_TMA_LOADENS4_14ComposedLayoutINS4_7SwizzleILi3ELi4ELi3EEENS4_18smem_ptr_flag_bitsILi16EEENST_INS5_IJNSA_ILi8EEESG_EEENS5_IJSG_SB_EEEEEEEvNS4_8identityES12_S1C_vS1D_EENS_8epilogue10collective6detail29Sm90TmaWarpSpecializedAdapterINS1G_15DefaultEpilogueISI_SJ_SJ_NS1F_6thread17LinearCombinationISI_Li1EffLNS1K_9ScaleType4KindE0ELNS_15FloatRoundStyleE2ESI_EENS1_15EpilogueDefaultEEEEEvvEEEEvNT_6ParamsE:
	.zero		1664


//--------------------- SYMBOLS --------------------------

	.type		.nv.reservedSmem.offset0,@object
	.size		.nv.reservedSmem.offset0,0x4
	.type		__assertfail,@function
